	.target	sm_100a

	.elftype	@"ET_EXEC"


//--------------------- .note.nv.tkinfo           --------------------------
	.section	.note.nv.tkinfo,"",@"SHT_NOTE"
	.sectionflags	@"SHF_NOTE_NV_TKINFO"
	.tkinfo
        /*0018*/ 	.word	0x00000002
        /*0030*/ 	.string	""
        /*0030*/ 	.string	"ptxas"
        /*0030*/ 	.string	"Cuda compilation tools, release 13.0, V13.0.88"
        /*0030*/ 	.string	"Build cuda_13.0.r13.0/compiler.36424714_0"
        /*0030*/ 	.string	"-arch sm_100a -m 64 "



//--------------------- .note.nv.cuinfo           --------------------------
	.section	.note.nv.cuinfo,"",@"SHT_NOTE"
	.sectionflags	@"SHF_NOTE_NV_CUINFO"
        /*0018*/ 	.short	0x0002
        /*001a*/ 	.short	0x0064
        /*001c*/ 	.short	0x0082
	.zero		2


//--------------------- .nv.info                  --------------------------
	.section	.nv.info,"",@"SHT_CUDA_INFO"
	.align	4


	//----- nvinfo : EIATTR_REGCOUNT
	.align		4
        /*0000*/ 	.byte	0x04, 0x2f
        /*0002*/ 	.short	(.L_19 - .L_18)
	.align		4
.L_18:
        /*0004*/ 	.word	index@(_ZN7cutlass13device_kernelINS_4gemm6kernel13GemmUniversalIN4cute5tupleIJiiiiEEENS1_10collective13CollectiveMmaINS1_46MainloopSm100TmaUmmaWarpSpecializedBlockScaledILi13ELi2ELi2ENS5_IJNS4_1CILi4EEENSA_ILi1EEESC_EEEEENS5_IJNSA_ILi256EEENSA_ILi128EEESG_EEENS5_IJNS_12float_e2m1_tENS_13float_ue4m3_tEEEENS5_IJNS5_IJlSC_lEEENS4_6LayoutINS5_IJNS5_IJNS5_IJNSA_ILi32EEESB_EEEiEEENS5_IJNS5_IJNSA_ILi16EEESB_EEEiEEENS5_IJSC_iEEEEEENS5_IJSS_NS5_IJNS5_IJNSA_ILi0EEESC_EEENSA_ILi512EEEEEENS5_IJSV_iEEEEEEEEEEESK_S12_NS4_8TiledMMAINS4_8MMA_AtomIJNS4_23SM100_MMA_MXF4_2x1SM_SSISI_SI_fSJ_Li256ELi128ELi16ELNS4_4UMMA5MajorE0ELS17_0ELNS16_7ScaleInE0ELS18_0EEEEEENSM_INS5_IJSC_SC_SC_EEENS5_IJSV_SV_SV_EEEEENS5_IJNS4_10UnderscoreES1E_S1E_EEEEENS5_IJNS4_18SM100_TMA_2SM_LOADES1H_EEENS5_IJNS4_14ComposedLayoutINS4_7SwizzleILi2ELi4ELi3EEENS4_18smem_ptr_flag_bitsILi4EEENSM_INS5_IJNSA_ILi8EEESG_EEENS5_IJSG_SC_EEEEEEENSM_INS5_IJNS5_IJNS5_IJSO_SC_EEESR_EEESC_NS5_IJSC_NSA_ILi2EEEEEEEEENS5_IJNS5_IJNS5_IJSR_SX_EEESW_EEESV_NS5_IJSB_SX_EEEEEEEEEEEvNS4_8identityENS5_IJNS4_28SM100_TMA_2SM_LOAD_MULTICASTES25_EEES23_vS24_EENS_8epilogue10collective18CollectiveEpilogueINS28_23Sm100TmaWarpSpecializedILi4ELi2ELi32ELb1ELb0EEEJNS5_IJSG_SG_SG_EEENS5_IJNSM_ISG_SC_EENSM_ISN_SC_EEEEENS_10bfloat16_tESL_S2H_SL_NS28_6fusion15FusionCallbacksIS2C_NS2I_17LinearCombinationIS2H_fS2H_fLNS_15FloatRoundStyleE2EEES2D_S2G_JEEENS4_5SM1004TMEM4LOAD26SM100_TMEM_LOAD_32dp32b32xENS4_13SM90_TMA_LOADENS1J_IS1L_NS1M_ILi16EEENSM_INS5_IJS1O_SN_EEENS5_IJSN_SC_EEEEEEENS4_39AutoVectorizingCopyWithAssumedAlignmentILi128EEENS4_14SM90_TMA_STOREES2X_S2Z_S2Z_EEEvvEEEEvNT_6ParamsE)
        /*0008*/ 	.word	0x00000076


	//----- nvinfo : EIATTR_FRAME_SIZE
	.align		4
.L_19:
        /*000c*/ 	.byte	0x04, 0x11
        /*000e*/ 	.short	(.L_21 - .L_20)
	.align		4
.L_20:
        /*0010*/ 	.word	index@($__internal_2_$__cuda_sm10x_tcgen05_guardrail_trap_unallocated_columns_being_dealloced)
        /*0014*/ 	.word	0x00000000


	//----- nvinfo : EIATTR_FRAME_SIZE
	.align		4
.L_21:
        /*0018*/ 	.byte	0x04, 0x11
        /*001a*/ 	.short	(.L_23 - .L_22)
	.align		4
.L_22:
        /*001c*/ 	.word	index@($__internal_1_$__cuda_sm10x_tcgen05_guardrail_trap_phase_invalid_during_alloc)
        /*0020*/ 	.word	0x00000000


	//----- nvinfo : EIATTR_FRAME_SIZE
	.align		4
.L_23:
        /*0024*/ 	.byte	0x04, 0x11
        /*0026*/ 	.short	(.L_25 - .L_24)
	.align		4
.L_24:
        /*0028*/ 	.word	index@($__internal_0_$__cuda_sm10x_tcgen05_guardrail_trap_col_being_dealloced_not_returned_by_alloc)
        /*002c*/ 	.word	0x00000000


	//----- nvinfo : EIATTR_FRAME_SIZE
	.align		4
.L_25:
        /*0030*/ 	.byte	0x04, 0x11
        /*0032*/ 	.short	(.L_27 - .L_26)
	.align		4
.L_26:
        /*0034*/ 	.word	index@(_ZN7cutlass13device_kernelINS_4gemm6kernel13GemmUniversalIN4cute5tupleIJiiiiEEENS1_10collective13CollectiveMmaINS1_46MainloopSm100TmaUmmaWarpSpecializedBlockScaledILi13ELi2ELi2ENS5_IJNS4_1CILi4EEENSA_ILi1EEESC_EEEEENS5_IJNSA_ILi256EEENSA_ILi128EEESG_EEENS5_IJNS_12float_e2m1_tENS_13float_ue4m3_tEEEENS5_IJNS5_IJlSC_lEEENS4_6LayoutINS5_IJNS5_IJNS5_IJNSA_ILi32EEESB_EEEiEEENS5_IJNS5_IJNSA_ILi16EEESB_EEEiEEENS5_IJSC_iEEEEEENS5_IJSS_NS5_IJNS5_IJNSA_ILi0EEESC_EEENSA_ILi512EEEEEENS5_IJSV_iEEEEEEEEEEESK_S12_NS4_8TiledMMAINS4_8MMA_AtomIJNS4_23SM100_MMA_MXF4_2x1SM_SSISI_SI_fSJ_Li256ELi128ELi16ELNS4_4UMMA5MajorE0ELS17_0ELNS16_7ScaleInE0ELS18_0EEEEEENSM_INS5_IJSC_SC_SC_EEENS5_IJSV_SV_SV_EEEEENS5_IJNS4_10UnderscoreES1E_S1E_EEEEENS5_IJNS4_18SM100_TMA_2SM_LOADES1H_EEENS5_IJNS4_14ComposedLayoutINS4_7SwizzleILi2ELi4ELi3EEENS4_18smem_ptr_flag_bitsILi4EEENSM_INS5_IJNSA_ILi8EEESG_EEENS5_IJSG_SC_EEEEEEENSM_INS5_IJNS5_IJNS5_IJSO_SC_EEESR_EEESC_NS5_IJSC_NSA_ILi2EEEEEEEEENS5_IJNS5_IJNS5_IJSR_SX_EEESW_EEESV_NS5_IJSB_SX_EEEEEEEEEEEvNS4_8identityENS5_IJNS4_28SM100_TMA_2SM_LOAD_MULTICASTES25_EEES23_vS24_EENS_8epilogue10collective18CollectiveEpilogueINS28_23Sm100TmaWarpSpecializedILi4ELi2ELi32ELb1ELb0EEEJNS5_IJSG_SG_SG_EEENS5_IJNSM_ISG_SC_EENSM_ISN_SC_EEEEENS_10bfloat16_tESL_S2H_SL_NS28_6fusion15FusionCallbacksIS2C_NS2I_17LinearCombinationIS2H_fS2H_fLNS_15FloatRoundStyleE2EEES2D_S2G_JEEENS4_5SM1004TMEM4LOAD26SM100_TMEM_LOAD_32dp32b32xENS4_13SM90_TMA_LOADENS1J_IS1L_NS1M_ILi16EEENSM_INS5_IJS1O_SN_EEENS5_IJSN_SC_EEEEEEENS4_39AutoVectorizingCopyWithAssumedAlignmentILi128EEENS4_14SM90_TMA_STOREES2X_S2Z_S2Z_EEEvvEEEEvNT_6ParamsE)
        /*0038*/ 	.word	0x00000000


	//----- nvinfo : EIATTR_MIN_STACK_SIZE
	.align		4
.L_27:
        /*003c*/ 	.byte	0x04, 0x12
        /*003e*/ 	.short	(.L_29 - .L_28)
	.align		4
.L_28:
        /*0040*/ 	.word	index@(_ZN7cutlass13device_kernelINS_4gemm6kernel13GemmUniversalIN4cute5tupleIJiiiiEEENS1_10collective13CollectiveMmaINS1_46MainloopSm100TmaUmmaWarpSpecializedBlockScaledILi13ELi2ELi2ENS5_IJNS4_1CILi4EEENSA_ILi1EEESC_EEEEENS5_IJNSA_ILi256EEENSA_ILi128EEESG_EEENS5_IJNS_12float_e2m1_tENS_13float_ue4m3_tEEEENS5_IJNS5_IJlSC_lEEENS4_6LayoutINS5_IJNS5_IJNS5_IJNSA_ILi32EEESB_EEEiEEENS5_IJNS5_IJNSA_ILi16EEESB_EEEiEEENS5_IJSC_iEEEEEENS5_IJSS_NS5_IJNS5_IJNSA_ILi0EEESC_EEENSA_ILi512EEEEEENS5_IJSV_iEEEEEEEEEEESK_S12_NS4_8TiledMMAINS4_8MMA_AtomIJNS4_23SM100_MMA_MXF4_2x1SM_SSISI_SI_fSJ_Li256ELi128ELi16ELNS4_4UMMA5MajorE0ELS17_0ELNS16_7ScaleInE0ELS18_0EEEEEENSM_INS5_IJSC_SC_SC_EEENS5_IJSV_SV_SV_EEEEENS5_IJNS4_10UnderscoreES1E_S1E_EEEEENS5_IJNS4_18SM100_TMA_2SM_LOADES1H_EEENS5_IJNS4_14ComposedLayoutINS4_7SwizzleILi2ELi4ELi3EEENS4_18smem_ptr_flag_bitsILi4EEENSM_INS5_IJNSA_ILi8EEESG_EEENS5_IJSG_SC_EEEEEEENSM_INS5_IJNS5_IJNS5_IJSO_SC_EEESR_EEESC_NS5_IJSC_NSA_ILi2EEEEEEEEENS5_IJNS5_IJNS5_IJSR_SX_EEESW_EEESV_NS5_IJSB_SX_EEEEEEEEEEEvNS4_8identityENS5_IJNS4_28SM100_TMA_2SM_LOAD_MULTICASTES25_EEES23_vS24_EENS_8epilogue10collective18CollectiveEpilogueINS28_23Sm100TmaWarpSpecializedILi4ELi2ELi32ELb1ELb0EEEJNS5_IJSG_SG_SG_EEENS5_IJNSM_ISG_SC_EENSM_ISN_SC_EEEEENS_10bfloat16_tESL_S2H_SL_NS28_6fusion15FusionCallbacksIS2C_NS2I_17LinearCombinationIS2H_fS2H_fLNS_15FloatRoundStyleE2EEES2D_S2G_JEEENS4_5SM1004TMEM4LOAD26SM100_TMEM_LOAD_32dp32b32xENS4_13SM90_TMA_LOADENS1J_IS1L_NS1M_ILi16EEENSM_INS5_IJS1O_SN_EEENS5_IJSN_SC_EEEEEEENS4_39AutoVectorizingCopyWithAssumedAlignmentILi128EEENS4_14SM90_TMA_STOREES2X_S2Z_S2Z_EEEvvEEEEvNT_6ParamsE)
        /*0044*/ 	.word	0x00000000
.L_29:


//--------------------- .nv.compat                --------------------------
	.section	.nv.compat,"",@"SHT_CUDA_COMPAT_INFO"
	.align	4
        /*0000*/ 	.byte	0x02, 0x09, 0x01, 0x00, 0x02, 0x02, 0x02, 0x00, 0x02, 0x05, 0x05, 0x00, 0x03, 0x07, 0x01, 0x01
        /*0010*/ 	.byte	0x02, 0x03, 0x01, 0x00, 0x02, 0x06, 0x01, 0x00, 0x04, 0x0b, 0x08, 0x00, 0x09, 0x00, 0x00, 0x00
        /*0020*/ 	.byte	0x00, 0x00, 0x00, 0x00


//--------------------- .nv.info._ZN7cutlass13device_kernelINS_4gemm6kernel13GemmUniversalIN4cute5tupleIJiiiiEEENS1_10collective13CollectiveMmaINS1_46MainloopSm100TmaUmmaWarpSpecializedBlockScaledILi13ELi2ELi2ENS5_IJNS4_1CILi4EEENSA_ILi1EEESC_EEEEENS5_IJNSA_ILi256EEENSA_ILi128EEESG_EEENS5_IJNS_12float_e2m1_tENS_13float_ue4m3_tEEEENS5_IJNS5_IJlSC_lEEENS4_6LayoutINS5_IJNS5_IJNS5_IJNSA_ILi32EEESB_EEEiEEENS5_IJNS5_IJNSA_ILi16EEESB_EEEiEEENS5_IJSC_iEEEEEENS5_IJSS_NS5_IJNS5_IJNSA_ILi0EEESC_EEENSA_ILi512EEEEEENS5_IJSV_iEEEEEEEEEEESK_S12_NS4_8TiledMMAINS4_8MMA_AtomIJNS4_23SM100_MMA_MXF4_2x1SM_SSISI_SI_fSJ_Li256ELi128ELi16ELNS4_4UMMA5MajorE0ELS17_0ELNS16_7ScaleInE0ELS18_0EEEEEENSM_INS5_IJSC_SC_SC_EEENS5_IJSV_SV_SV_EEEEENS5_IJNS4_10UnderscoreES1E_S1E_EEEEENS5_IJNS4_18SM100_TMA_2SM_LOADES1H_EEENS5_IJNS4_14ComposedLayoutINS4_7SwizzleILi2ELi4ELi3EEENS4_18smem_ptr_flag_bitsILi4EEENSM_INS5_IJNSA_ILi8EEESG_EEENS5_IJSG_SC_EEEEEEENSM_INS5_IJNS5_IJNS5_IJSO_SC_EEESR_EEESC_NS5_IJSC_NSA_ILi2EEEEEEEEENS5_IJNS5_IJNS5_IJSR_SX_EEESW_EEESV_NS5_IJSB_SX_EEEEEEEEEEEvNS4_8identityENS5_IJNS4_28SM100_TMA_2SM_LOAD_MULTICASTES25_EEES23_vS24_EENS_8epilogue10collective18CollectiveEpilogueINS28_23Sm100TmaWarpSpecializedILi4ELi2ELi32ELb1ELb0EEEJNS5_IJSG_SG_SG_EEENS5_IJNSM_ISG_SC_EENSM_ISN_SC_EEEEENS_10bfloat16_tESL_S2H_SL_NS28_6fusion15FusionCallbacksIS2C_NS2I_17LinearCombinationIS2H_fS2H_fLNS_15FloatRoundStyleE2EEES2D_S2G_JEEENS4_5SM1004TMEM4LOAD26SM100_TMEM_LOAD_32dp32b32xENS4_13SM90_TMA_LOADENS1J_IS1L_NS1M_ILi16EEENSM_INS5_IJS1O_SN_EEENS5_IJSN_SC_EEEEEEENS4_39AutoVectorizingCopyWithAssumedAlignmentILi128EEENS4_14SM90_TMA_STOREES2X_S2Z_S2Z_EEEvvEEEEvNT_6ParamsE --------------------------
	.section	.nv.info._ZN7cutlass13device_kernelINS_4gemm6kernel13GemmUniversalIN4cute5tupleIJiiiiEEENS1_10collective13CollectiveMmaINS1_46MainloopSm100TmaUmmaWarpSpecializedBlockScaledILi13ELi2ELi2ENS5_IJNS4_1CILi4EEENSA_ILi1EEESC_EEEEENS5_IJNSA_ILi256EEENSA_ILi128EEESG_EEENS5_IJNS_12float_e2m1_tENS_13float_ue4m3_tEEEENS5_IJNS5_IJlSC_lEEENS4_6LayoutINS5_IJNS5_IJNS5_IJNSA_ILi32EEESB_EEEiEEENS5_IJNS5_IJNSA_ILi16EEESB_EEEiEEENS5_IJSC_iEEEEEENS5_IJSS_NS5_IJNS5_IJNSA_ILi0EEESC_EEENSA_ILi512EEEEEENS5_IJSV_iEEEEEEEEEEESK_S12_NS4_8TiledMMAINS4_8MMA_AtomIJNS4_23SM100_MMA_MXF4_2x1SM_SSISI_SI_fSJ_Li256ELi128ELi16ELNS4_4UMMA5MajorE0ELS17_0ELNS16_7ScaleInE0ELS18_0EEEEEENSM_INS5_IJSC_SC_SC_EEENS5_IJSV_SV_SV_EEEEENS5_IJNS4_10UnderscoreES1E_S1E_EEEEENS5_IJNS4_18SM100_TMA_2SM_LOADES1H_EEENS5_IJNS4_14ComposedLayoutINS4_7SwizzleILi2ELi4ELi3EEENS4_18smem_ptr_flag_bitsILi4EEENSM_INS5_IJNSA_ILi8EEESG_EEENS5_IJSG_SC_EEEEEEENSM_INS5_IJNS5_IJNS5_IJSO_SC_EEESR_EEESC_NS5_IJSC_NSA_ILi2EEEEEEEEENS5_IJNS5_IJNS5_IJSR_SX_EEESW_EEESV_NS5_IJSB_SX_EEEEEEEEEEEvNS4_8identityENS5_IJNS4_28SM100_TMA_2SM_LOAD_MULTICASTES25_EEES23_vS24_EENS_8epilogue10collective18CollectiveEpilogueINS28_23Sm100TmaWarpSpecializedILi4ELi2ELi32ELb1ELb0EEEJNS5_IJSG_SG_SG_EEENS5_IJNSM_ISG_SC_EENSM_ISN_SC_EEEEENS_10bfloat16_tESL_S2H_SL_NS28_6fusion15FusionCallbacksIS2C_NS2I_17LinearCombinationIS2H_fS2H_fLNS_15FloatRoundStyleE2EEES2D_S2G_JEEENS4_5SM1004TMEM4LOAD26SM100_TMEM_LOAD_32dp32b32xENS4_13SM90_TMA_LOADENS1J_IS1L_NS1M_ILi16EEENSM_INS5_IJS1O_SN_EEENS5_IJSN_SC_EEEEEEENS4_39AutoVectorizingCopyWithAssumedAlignmentILi128EEENS4_14SM90_TMA_STOREES2X_S2Z_S2Z_EEEvvEEEEvNT_6ParamsE,"",@"SHT_CUDA_INFO"
	.sectionflags	@""
	.align	4


	//----- nvinfo : EIATTR_CUDA_API_VERSION
	.align		4
        /*0000*/ 	.byte	0x04, 0x37
        /*0002*/ 	.short	(.L_31 - .L_30)
.L_30:
        /*0004*/ 	.word	0x00000082


	//----- nvinfo : EIATTR_KPARAM_INFO
	.align		4
.L_31:
        /*0008*/ 	.byte	0x04, 0x17
        /*000a*/ 	.short	(.L_33 - .L_32)
.L_32:
        /*000c*/ 	.word	0x00000000
        /*0010*/ 	.short	0x0000
        /*0012*/ 	.short	0x0000
        /*0014*/ 	.byte	0x00, 0xf0, 0x01, 0x30


	//----- nvinfo : EIATTR_AT_ENTRY_FRAGMENTS
	.align		4
.L_33:
        /*0018*/ 	.byte	0x04, 0x4f
        /*001a*/ 	.short	(.L_35 - .L_34)


	//   ....[0]....
.L_34:
        /*001c*/ 	.word	0x00000007


	//----- nvinfo : EIATTR_RESERVED_SMEM_USED
	.align		4
.L_35:
        /*0020*/ 	.byte	0x01, 0x41
	.zero		2


	//----- nvinfo : EIATTR_SPARSE_MMA_MASK
	.align		4
        /*0024*/ 	.byte	0x03, 0x50
        /*0026*/ 	.short	0x0000


	//----- nvinfo : EIATTR_TCGEN05_2CTA_USED
	.align		4
        /*0028*/ 	.byte	0x01, 0x52
	.zero		2


	//----- nvinfo : EIATTR_MAXREG_COUNT
	.align		4
        /*002c*/ 	.byte	0x03, 0x1b
        /*002e*/ 	.short	0x00ff


	//----- nvinfo : EIATTR_NUM_BARRIERS
	.align		4
        /*0030*/ 	.byte	0x02, 0x4c
        /*0032*/ 	.byte	0x07
	.zero		1


	//----- nvinfo : EIATTR_EXTERNS
	.align		4
        /*0034*/ 	.byte	0x04, 0x0f
        /*0036*/ 	.short	(.L_37 - .L_36)


	//   ....[0]....
	.align		4
.L_36:
        /*0038*/ 	.word	index@(__assertfail)


	//----- nvinfo : EIATTR_MERCURY_ISA_VERSION
	.align		4
.L_37:
        /*003c*/ 	.byte	0x03, 0x5f
        /*003e*/ 	.short	0x0101


	//----- nvinfo : EIATTR_INT_WARP_WIDE_INSTR_OFFSETS
	.align		4
        /*0040*/ 	.byte	0x04, 0x31
        /*0042*/ 	.short	(.L_39 - .L_38)


	//   ....[0]....
.L_38:
        /*0044*/ 	.word	0x00000ee0


	//   ....[1]....
        /*0048*/ 	.word	0x00000f80


	//   ....[2]....
        /*004c*/ 	.word	0x00004cd0


	//   ....[3]....
        /*0050*/ 	.word	0x00004cf0


	//   ....[4]....
        /*0054*/ 	.word	0x00004d20


	//   ....[5]....
        /*0058*/ 	.word	0x000058e0


	//   ....[6]....
        /*005c*/ 	.word	0x00005940


	//   ....[7]....
        /*0060*/ 	.word	0x00005a30


	//   ....[8]....
        /*0064*/ 	.word	0x00005ab0


	//   ....[9]....
        /*0068*/ 	.word	0x00005bb0


	//   ....[10]....
        /*006c*/ 	.word	0x00005c40


	//   ....[11]....
        /*0070*/ 	.word	0x00005d40


	//   ....[12]....
        /*0074*/ 	.word	0x00005df0


	//----- nvinfo : EIATTR_COOP_GROUP_MASK_REGIDS
	.align		4
.L_39:
        /*0078*/ 	.byte	0x04, 0x29
        /*007a*/ 	.short	(.L_41 - .L_40)


	//   ....[0]....
.L_40:
        /*007c*/ 	.word	0xffffffff


	//   ....[1]....
        /*0080*/ 	.word	0xffffffff


	//   ....[2]....
        /*0084*/ 	.word	0xffffffff


	//   ....[3]....
        /*0088*/ 	.word	0xffffffff


	//   ....[4]....
        /*008c*/ 	.word	0xffffffff


	//   ....[5]....
        /*0090*/ 	.word	0xffffffff


	//   ....[6]....
        /*0094*/ 	.word	0xffffffff


	//   ....[7]....
        /*0098*/ 	.word	0xffffffff


	//   ....[8]....
        /*009c*/ 	.word	0xffffffff


	//   ....[9]....
        /*00a0*/ 	.word	0xffffffff


	//   ....[10]....
        /*00a4*/ 	.word	0xffffffff


	//   ....[11]....
        /*00a8*/ 	.word	0xffffffff


	//   ....[12]....
        /*00ac*/ 	.word	0xffffffff


	//   ....[13]....
        /*00b0*/ 	.word	0xffffffff


	//----- nvinfo : EIATTR_COOP_GROUP_INSTR_OFFSETS
	.align		4
.L_41:
        /*00b4*/ 	.byte	0x04, 0x28
        /*00b6*/ 	.short	(.L_43 - .L_42)


	//   ....[0]....
.L_42:
        /*00b8*/ 	.word	0x000000b0


	//   ....[1]....
        /*00bc*/ 	.word	0x00000580


	//   ....[2]....
        /*00c0*/ 	.word	0x00000890


	//   ....[3]....
        /*00c4*/ 	.word	0x00000a20


	//   ....[4]....
        /*00c8*/ 	.word	0x00000b10


	//   ....[5]....
        /*00cc*/ 	.word	0x00000c70


	//   ....[6]....
        /*00d0*/ 	.word	0x00000dc0


	//   ....[7]....
        /*00d4*/ 	.word	0x00001000


	//   ....[8]....
        /*00d8*/ 	.word	0x000026a0


	//   ....[9]....
        /*00dc*/ 	.word	0x00003a60


	//   ....[10]....
        /*00e0*/ 	.word	0x00003f30


	//   ....[11]....
        /*00e4*/ 	.word	0x00003f60


	//   ....[12]....
        /*00e8*/ 	.word	0x00004bd0


	//   ....[13]....
        /*00ec*/ 	.word	0x00004de0


	//----- nvinfo : EIATTR_VRC_CTA_INIT_COUNT
	.align		4
.L_43:
        /*00f0*/ 	.byte	0x02, 0x4a
        /*00f2*/ 	.byte	0x80
	.zero		1


	//----- nvinfo : EIATTR_SYSCALL_OFFSETS
	.align		4
        /*00f4*/ 	.byte	0x04, 0x46
        /*00f6*/ 	.short	(.L_45 - .L_44)


	//   ....[0]....
.L_44:
        /*00f8*/ 	.word	0x00006a40


	//   ....[1]....
        /*00fc*/ 	.word	0x00006b30


	//   ....[2]....
        /*0100*/ 	.word	0x00007300


	//   ....[3]....
        /*0104*/ 	.word	0x00007f80


	//   ....[4]....
        /*0108*/ 	.word	0x00008be0


	//   ....[5]....
        /*010c*/ 	.word	0x00009840


	//----- nvinfo : EIATTR_MBARRIER_INSTR_OFFSETS
	.align		4
.L_45:
        /*0110*/ 	.byte	0x04, 0x39
        /*0112*/ 	.short	(.L_47 - .L_46)


	//   ....[0]....
.L_46:
        /*0114*/ 	.word	0x000006d0
        /*0118*/ 	.word	0x000000ff
        /*011c*/ 	.word	0x00000000
        /*0120*/ 	.short	0x0100
        /*0122*/ 	.byte	0x04
	.zero		1


	//   ....[1]....
        /*0124*/ 	.word	0x000006e0
        /*0128*/ 	.word	0x000000ff
        /*012c*/ 	.word	0x00000068
        /*0130*/ 	.short	0x0100
        /*0132*/ 	.byte	0x04
	.zero		1


	//   ....[2]....
        /*0134*/ 	.word	0x000006f0
        /*0138*/ 	.word	0x000000ff
        /*013c*/ 	.word	0x00000008
        /*0140*/ 	.short	0x0100
        /*0142*/ 	.byte	0x04
	.zero		1


	//   ....[3]....
        /*0144*/ 	.word	0x00000700
        /*0148*/ 	.word	0x000000ff
        /*014c*/ 	.word	0x00000070
        /*0150*/ 	.short	0x0100
        /*0152*/ 	.byte	0x04
	.zero		1


	//   ....[4]....
        /*0154*/ 	.word	0x00000710
        /*0158*/ 	.word	0x000000ff
        /*015c*/ 	.word	0x00000010
        /*0160*/ 	.short	0x0100
        /*0162*/ 	.byte	0x04
	.zero		1


	//   ....[5]....
        /*0164*/ 	.word	0x00000720
        /*0168*/ 	.word	0x000000ff
        /*016c*/ 	.word	0x00000078
        /*0170*/ 	.short	0x0100
        /*0172*/ 	.byte	0x04
	.zero		1


	//   ....[6]....
        /*0174*/ 	.word	0x00000730
        /*0178*/ 	.word	0x000000ff
        /*017c*/ 	.word	0x00000018
        /*0180*/ 	.short	0x0100
        /*0182*/ 	.byte	0x04
	.zero		1


	//   ....[7]....
        /*0184*/ 	.word	0x00000740
        /*0188*/ 	.word	0x000000ff
        /*018c*/ 	.word	0x00000080
        /*0190*/ 	.short	0x0100
        /*0192*/ 	.byte	0x04
	.zero		1


	//   ....[8]....
        /*0194*/ 	.word	0x00000750
        /*0198*/ 	.word	0x000000ff
        /*019c*/ 	.word	0x00000020
        /*01a0*/ 	.short	0x0100
        /*01a2*/ 	.byte	0x04
	.zero		1


	//   ....[9]....
        /*01a4*/ 	.word	0x00000760
        /*01a8*/ 	.word	0x000000ff
        /*01ac*/ 	.word	0x00000088
        /*01b0*/ 	.short	0x0100
        /*01b2*/ 	.byte	0x04
	.zero		1


	//   ....[10]....
        /*01b4*/ 	.word	0x00000770
        /*01b8*/ 	.word	0x000000ff
        /*01bc*/ 	.word	0x00000028
        /*01c0*/ 	.short	0x0100
        /*01c2*/ 	.byte	0x04
	.zero		1


	//   ....[11]....
        /*01c4*/ 	.word	0x00000780
        /*01c8*/ 	.word	0x000000ff
        /*01cc*/ 	.word	0x00000090
        /*01d0*/ 	.short	0x0100
        /*01d2*/ 	.byte	0x04
	.zero		1


	//   ....[12]....
        /*01d4*/ 	.word	0x00000790
        /*01d8*/ 	.word	0x000000ff
        /*01dc*/ 	.word	0x00000030
        /*01e0*/ 	.short	0x0100
        /*01e2*/ 	.byte	0x04
	.zero		1


	//   ....[13]....
        /*01e4*/ 	.word	0x000007a0
        /*01e8*/ 	.word	0x000000ff
        /*01ec*/ 	.word	0x00000098
        /*01f0*/ 	.short	0x0100
        /*01f2*/ 	.byte	0x04
	.zero		1


	//   ....[14]....
        /*01f4*/ 	.word	0x000007b0
        /*01f8*/ 	.word	0x000000ff
        /*01fc*/ 	.word	0x00000038
        /*0200*/ 	.short	0x0100
        /*0202*/ 	.byte	0x04
	.zero		1


	//   ....[15]....
        /*0204*/ 	.word	0x000007c0
        /*0208*/ 	.word	0x000000ff
        /*020c*/ 	.word	0x000000a0
        /*0210*/ 	.short	0x0100
        /*0212*/ 	.byte	0x04
	.zero		1


	//   ....[16]....
        /*0214*/ 	.word	0x000007d0
        /*0218*/ 	.word	0x000000ff
        /*021c*/ 	.word	0x00000040
        /*0220*/ 	.short	0x0100
        /*0222*/ 	.byte	0x04
	.zero		1


	//   ....[17]....
        /*0224*/ 	.word	0x000007e0
        /*0228*/ 	.word	0x000000ff
        /*022c*/ 	.word	0x000000a8
        /*0230*/ 	.short	0x0100
        /*0232*/ 	.byte	0x04
	.zero		1


	//   ....[18]....
        /*0234*/ 	.word	0x000007f0
        /*0238*/ 	.word	0x000000ff
        /*023c*/ 	.word	0x00000048
        /*0240*/ 	.short	0x0100
        /*0242*/ 	.byte	0x04
	.zero		1


	//   ....[19]....
        /*0244*/ 	.word	0x00000800
        /*0248*/ 	.word	0x000000ff
        /*024c*/ 	.word	0x000000b0
        /*0250*/ 	.short	0x0100
        /*0252*/ 	.byte	0x04
	.zero		1


	//   ....[20]....
        /*0254*/ 	.word	0x00000810
        /*0258*/ 	.word	0x000000ff
        /*025c*/ 	.word	0x00000050
        /*0260*/ 	.short	0x0100
        /*0262*/ 	.byte	0x04
	.zero		1


	//   ....[21]....
        /*0264*/ 	.word	0x00000820
        /*0268*/ 	.word	0x000000ff
        /*026c*/ 	.word	0x000000b8
        /*0270*/ 	.short	0x0100
        /*0272*/ 	.byte	0x04
	.zero		1


	//   ....[22]....
        /*0274*/ 	.word	0x00000830
        /*0278*/ 	.word	0x000000ff
        /*027c*/ 	.word	0x00000058
        /*0280*/ 	.short	0x0100
        /*0282*/ 	.byte	0x04
	.zero		1


	//   ....[23]....
        /*0284*/ 	.word	0x00000840
        /*0288*/ 	.word	0x000000ff
        /*028c*/ 	.word	0x000000c0
        /*0290*/ 	.short	0x0100
        /*0292*/ 	.byte	0x04
	.zero		1


	//   ....[24]....
        /*0294*/ 	.word	0x00000850
        /*0298*/ 	.word	0x000000ff
        /*029c*/ 	.word	0x00000060
        /*02a0*/ 	.short	0x0100
        /*02a2*/ 	.byte	0x04
	.zero		1


	//   ....[25]....
        /*02a4*/ 	.word	0x00000860
        /*02a8*/ 	.word	0x000000ff
        /*02ac*/ 	.word	0x000000c8
        /*02b0*/ 	.short	0x0100
        /*02b2*/ 	.byte	0x04
	.zero		1


	//   ....[26]....
        /*02b4*/ 	.word	0x00000990
        /*02b8*/ 	.word	0x000000ff
        /*02bc*/ 	.word	0x000000d0
        /*02c0*/ 	.short	0x0100
        /*02c2*/ 	.byte	0x04
	.zero		1


	//   ....[27]....
        /*02c4*/ 	.word	0x000009a0
        /*02c8*/ 	.word	0x000000ff
        /*02cc*/ 	.word	0x000000f0
        /*02d0*/ 	.short	0x0100
        /*02d2*/ 	.byte	0x04
	.zero		1


	//   ....[28]....
        /*02d4*/ 	.word	0x000009b0
        /*02d8*/ 	.word	0x000000ff
        /*02dc*/ 	.word	0x000000d8
        /*02e0*/ 	.short	0x0100
        /*02e2*/ 	.byte	0x04
	.zero		1


	//   ....[29]....
        /*02e4*/ 	.word	0x000009c0
        /*02e8*/ 	.word	0x000000ff
        /*02ec*/ 	.word	0x000000f8
        /*02f0*/ 	.short	0x0100
        /*02f2*/ 	.byte	0x04
	.zero		1


	//   ....[30]....
        /*02f4*/ 	.word	0x000009d0
        /*02f8*/ 	.word	0x000000ff
        /*02fc*/ 	.word	0x000000e0
        /*0300*/ 	.short	0x0100
        /*0302*/ 	.byte	0x04
	.zero		1


	//   ....[31]....
        /*0304*/ 	.word	0x000009e0
        /*0308*/ 	.word	0x000000ff
        /*030c*/ 	.word	0x00000100
        /*0310*/ 	.short	0x0100
        /*0312*/ 	.byte	0x04
	.zero		1


	//   ....[32]....
        /*0314*/ 	.word	0x000009f0
        /*0318*/ 	.word	0x000000ff
        /*031c*/ 	.word	0x000000e8
        /*0320*/ 	.short	0x0100
        /*0322*/ 	.byte	0x04
	.zero		1


	//   ....[33]....
        /*0324*/ 	.word	0x00000a00
        /*0328*/ 	.word	0x000000ff
        /*032c*/ 	.word	0x00000108
        /*0330*/ 	.short	0x0100
        /*0332*/ 	.byte	0x04
	.zero		1


	//   ....[34]....
        /*0334*/ 	.word	0x00000ae0
        /*0338*/ 	.word	0x000000ff
        /*033c*/ 	.word	0x00000110
        /*0340*/ 	.short	0x0100
        /*0342*/ 	.byte	0x06
	.zero		1


	//   ....[35]....
        /*0344*/ 	.word	0x00000af0
        /*0348*/ 	.word	0x000000ff
        /*034c*/ 	.word	0x00000118
        /*0350*/ 	.short	0x0100
        /*0352*/ 	.byte	0x06
	.zero		1


	//   ....[36]....
        /*0354*/ 	.word	0x00000c20
        /*0358*/ 	.word	0x000000ff
        /*035c*/ 	.word	0x00000120
        /*0360*/ 	.short	0x0100
        /*0362*/ 	.byte	0x06
	.zero		1


	//   ....[37]....
        /*0364*/ 	.word	0x00000c30
        /*0368*/ 	.word	0x000000ff
        /*036c*/ 	.word	0x00000130
        /*0370*/ 	.short	0x0100
        /*0372*/ 	.byte	0x06
	.zero		1


	//   ....[38]....
        /*0374*/ 	.word	0x00000c40
        /*0378*/ 	.word	0x000000ff
        /*037c*/ 	.word	0x00000128
        /*0380*/ 	.short	0x0100
        /*0382*/ 	.byte	0x06
	.zero		1


	//   ....[39]....
        /*0384*/ 	.word	0x00000c50
        /*0388*/ 	.word	0x000000ff
        /*038c*/ 	.word	0x00000138
        /*0390*/ 	.short	0x0100
        /*0392*/ 	.byte	0x06
	.zero		1


	//   ....[40]....
        /*0394*/ 	.word	0x00000d70
        /*0398*/ 	.word	0x000000ff
        /*039c*/ 	.word	0x00000140
        /*03a0*/ 	.short	0x0100
        /*03a2*/ 	.byte	0x04
	.zero		1


	//   ....[41]....
        /*03a4*/ 	.word	0x00000d80
        /*03a8*/ 	.word	0x000000ff
        /*03ac*/ 	.word	0x00000150
        /*03b0*/ 	.short	0x0100
        /*03b2*/ 	.byte	0x04
	.zero		1


	//   ....[42]....
        /*03b4*/ 	.word	0x00000d90
        /*03b8*/ 	.word	0x000000ff
        /*03bc*/ 	.word	0x00000148
        /*03c0*/ 	.short	0x0100
        /*03c2*/ 	.byte	0x04
	.zero		1


	//   ....[43]....
        /*03c4*/ 	.word	0x00000da0
        /*03c8*/ 	.word	0x000000ff
        /*03cc*/ 	.word	0x00000158
        /*03d0*/ 	.short	0x0100
        /*03d2*/ 	.byte	0x04
	.zero		1


	//   ....[44]....
        /*03d4*/ 	.word	0x00000e90
        /*03d8*/ 	.word	0x000000ff
        /*03dc*/ 	.word	0x00000160
        /*03e0*/ 	.short	0x0100
        /*03e2*/ 	.byte	0x04
	.zero		1


	//   ....[45]....
        /*03e4*/ 	.word	0x00000ea0
        /*03e8*/ 	.word	0x000000ff
        /*03ec*/ 	.word	0x00000170
        /*03f0*/ 	.short	0x0100
        /*03f2*/ 	.byte	0x04
	.zero		1


	//   ....[46]....
        /*03f4*/ 	.word	0x00000eb0
        /*03f8*/ 	.word	0x000000ff
        /*03fc*/ 	.word	0x00000168
        /*0400*/ 	.short	0x0100
        /*0402*/ 	.byte	0x04
	.zero		1


	//   ....[47]....
        /*0404*/ 	.word	0x00000ec0
        /*0408*/ 	.word	0x000000ff
        /*040c*/ 	.word	0x00000178
        /*0410*/ 	.short	0x0100
        /*0412*/ 	.byte	0x04
	.zero		1


	//   ....[48]....
        /*0414*/ 	.word	0x00000fc0
        /*0418*/ 	.word	0x000000ff
        /*041c*/ 	.word	0x00000180
        /*0420*/ 	.short	0x0100
        /*0422*/ 	.byte	0x06
	.zero		1


	//   ....[49]....
        /*0424*/ 	.word	0x00001bb0
        /*0428*/ 	.word	0x00000003
        /*042c*/ 	.word	0x00000170
        /*0430*/ 	.short	0x010a
        /*0432*/ 	.byte	0xff
	.zero		1


	//   ....[50]....
        /*0434*/ 	.word	0x00001be0
        /*0438*/ 	.word	0x00000003
        /*043c*/ 	.word	0x00000160
        /*0440*/ 	.short	0x0101
        /*0442*/ 	.byte	0xff
	.zero		1


	//   ....[51]....
        /*0444*/ 	.word	0x00001cb0
        /*0448*/ 	.word	0x000000ff
        /*044c*/ 	.word	0x00000068
        /*0450*/ 	.short	0x010a
        /*0452*/ 	.byte	0x04
	.zero		1


	//   ....[52]....
        /*0454*/ 	.word	0x00001dc0
        /*0458*/ 	.word	0x000000ff
        /*045c*/ 	.word	0x00000068
        /*0460*/ 	.short	0x010a
        /*0462*/ 	.byte	0x06
	.zero		1


	//   ....[53]....
        /*0464*/ 	.word	0x00001f20
        /*0468*/ 	.word	0x000000ff
        /*046c*/ 	.word	0x00000068
        /*0470*/ 	.short	0x010a
        /*0472*/ 	.byte	0x07
	.zero		1


	//   ....[54]....
        /*0474*/ 	.word	0x000021f0
        /*0478*/ 	.word	0x000000ff
        /*047c*/ 	.word	0x00000118
        /*0480*/ 	.short	0x0101
        /*0482*/ 	.byte	0x05
	.zero		1


	//   ....[55]....
        /*0484*/ 	.word	0x00002210
        /*0488*/ 	.word	0x000000ff
        /*048c*/ 	.word	0x00000068
        /*0490*/ 	.short	0x010a
        /*0492*/ 	.byte	0x04
	.zero		1


	//   ....[56]....
        /*0494*/ 	.word	0x00002290
        /*0498*/ 	.word	0x000000ff
        /*049c*/ 	.word	0x00000068
        /*04a0*/ 	.short	0x010a
        /*04a2*/ 	.byte	0x07
	.zero		1


	//   ....[57]....
        /*04a4*/ 	.word	0x000023d0
        /*04a8*/ 	.word	0x000000ff
        /*04ac*/ 	.word	0x00000068
        /*04b0*/ 	.short	0x010a
        /*04b2*/ 	.byte	0x04
	.zero		1


	//   ....[58]....
        /*04b4*/ 	.word	0x000026d0
        /*04b8*/ 	.word	0x00000003
        /*04bc*/ 	.word	0x00000120
        /*04c0*/ 	.short	0x010a
        /*04c2*/ 	.byte	0xff
	.zero		1


	//   ....[59]....
        /*04c4*/ 	.word	0x00002820
        /*04c8*/ 	.word	0x00000000
        /*04cc*/ 	.word	0x00000000
        /*04d0*/ 	.short	0x0101
        /*04d2*/ 	.byte	0xff
	.zero		1


	//   ....[60]....
        /*04d4*/ 	.word	0x00002dd0
        /*04d8*/ 	.word	0x000000ff
        /*04dc*/ 	.word	0x00000000
        /*04e0*/ 	.short	0x010a
        /*04e2*/ 	.byte	0x04
	.zero		1


	//   ....[61]....
        /*04e4*/ 	.word	0x00002e60
        /*04e8*/ 	.word	0x000000ff
        /*04ec*/ 	.word	0x00000000
        /*04f0*/ 	.short	0x010a
        /*04f2*/ 	.byte	0x05
	.zero		1


	//   ....[62]....
        /*04f4*/ 	.word	0x00002ef0
        /*04f8*/ 	.word	0x000000ff
        /*04fc*/ 	.word	0x00000000
        /*0500*/ 	.short	0x010a
        /*0502*/ 	.byte	0x05
	.zero		1


	//   ....[63]....
        /*0504*/ 	.word	0x00002f80
        /*0508*/ 	.word	0x000000ff
        /*050c*/ 	.word	0x00000000
        /*0510*/ 	.short	0x010a
        /*0512*/ 	.byte	0x05
	.zero		1


	//   ....[64]....
        /*0514*/ 	.word	0x00003010
        /*0518*/ 	.word	0x000000ff
        /*051c*/ 	.word	0x00000000
        /*0520*/ 	.short	0x010a
        /*0522*/ 	.byte	0x05
	.zero		1


	//   ....[65]....
        /*0524*/ 	.word	0x000030a0
        /*0528*/ 	.word	0x000000ff
        /*052c*/ 	.word	0x00000000
        /*0530*/ 	.short	0x010a
        /*0532*/ 	.byte	0x05
	.zero		1


	//   ....[66]....
        /*0534*/ 	.word	0x00003130
        /*0538*/ 	.word	0x000000ff
        /*053c*/ 	.word	0x00000000
        /*0540*/ 	.short	0x010a
        /*0542*/ 	.byte	0x05
	.zero		1


	//   ....[67]....
        /*0544*/ 	.word	0x000031c0
        /*0548*/ 	.word	0x000000ff
        /*054c*/ 	.word	0x00000000
        /*0550*/ 	.short	0x010a
        /*0552*/ 	.byte	0x05
	.zero		1


	//   ....[68]....
        /*0554*/ 	.word	0x00003250
        /*0558*/ 	.word	0x000000ff
        /*055c*/ 	.word	0x00000000
        /*0560*/ 	.short	0x010a
        /*0562*/ 	.byte	0x05
	.zero		1


	//   ....[69]....
        /*0564*/ 	.word	0x000032e0
        /*0568*/ 	.word	0x000000ff
        /*056c*/ 	.word	0x00000000
        /*0570*/ 	.short	0x010a
        /*0572*/ 	.byte	0x05
	.zero		1


	//   ....[70]....
        /*0574*/ 	.word	0x00003370
        /*0578*/ 	.word	0x000000ff
        /*057c*/ 	.word	0x00000000
        /*0580*/ 	.short	0x010a
        /*0582*/ 	.byte	0x05
	.zero		1


	//   ....[71]....
        /*0584*/ 	.word	0x00003400
        /*0588*/ 	.word	0x000000ff
        /*058c*/ 	.word	0x00000000
        /*0590*/ 	.short	0x010a
        /*0592*/ 	.byte	0x05
	.zero		1


	//   ....[72]....
        /*0594*/ 	.word	0x000034a0
        /*0598*/ 	.word	0x00000000
        /*059c*/ 	.word	0x00000000
        /*05a0*/ 	.short	0x010a
        /*05a2*/ 	.byte	0xff
	.zero		1


	//   ....[73]....
        /*05a4*/ 	.word	0x000035c0
        /*05a8*/ 	.word	0x00000002
        /*05ac*/ 	.word	0x00000160
        /*05b0*/ 	.short	0x010a
        /*05b2*/ 	.byte	0xff
	.zero		1


	//   ....[74]....
        /*05b4*/ 	.word	0x00003620
        /*05b8*/ 	.word	0x00000004
        /*05bc*/ 	.word	0x00000000
        /*05c0*/ 	.short	0x0101
        /*05c2*/ 	.byte	0xff
	.zero		1


	//   ....[75]....
        /*05c4*/ 	.word	0x00003640
        /*05c8*/ 	.word	0x000000ff
        /*05cc*/ 	.word	0x00000130
        /*05d0*/ 	.short	0x010a
        /*05d2*/ 	.byte	0x04
	.zero		1


	//   ....[76]....
        /*05d4*/ 	.word	0x00003760
        /*05d8*/ 	.word	0x00000002
        /*05dc*/ 	.word	0x00000120
        /*05e0*/ 	.short	0x010a
        /*05e2*/ 	.byte	0xff
	.zero		1


	//   ....[77]....
        /*05e4*/ 	.word	0x00003870
        /*05e8*/ 	.word	0x00000002
        /*05ec*/ 	.word	0x00000000
        /*05f0*/ 	.short	0x0101
        /*05f2*/ 	.byte	0xff
	.zero		1


	//   ....[78]....
        /*05f4*/ 	.word	0x00003900
        /*05f8*/ 	.word	0x000000ff
        /*05fc*/ 	.word	0x00000130
        /*0600*/ 	.short	0x0106
        /*0602*/ 	.byte	0x04
	.zero		1


	//   ....[79]....
        /*0604*/ 	.word	0x00003920
        /*0608*/ 	.word	0x000000ff
        /*060c*/ 	.word	0x00000130
        /*0610*/ 	.short	0x010a
        /*0612*/ 	.byte	0x04
	.zero		1


	//   ....[80]....
        /*0614*/ 	.word	0x000039b0
        /*0618*/ 	.word	0x000000ff
        /*061c*/ 	.word	0x00000130
        /*0620*/ 	.short	0x0106
        /*0622*/ 	.byte	0x07
	.zero		1


	//   ....[81]....
        /*0624*/ 	.word	0x000039f0
        /*0628*/ 	.word	0x00000000
        /*062c*/ 	.word	0x00000130
        /*0630*/ 	.short	0x010a
        /*0632*/ 	.byte	0xff
	.zero		1


	//   ....[82]....
        /*0634*/ 	.word	0x00003c30
        /*0638*/ 	.word	0x000000ff
        /*063c*/ 	.word	0x00000008
        /*0640*/ 	.short	0x010a
        /*0642*/ 	.byte	0x05
	.zero		1


	//   ....[83]....
        /*0644*/ 	.word	0x00003c50
        /*0648*/ 	.word	0x000000ff
        /*064c*/ 	.word	0x00000008
        /*0650*/ 	.short	0x010a
        /*0652*/ 	.byte	0x05
	.zero		1


	//   ....[84]....
        /*0654*/ 	.word	0x00003de0
        /*0658*/ 	.word	0x000000ff
        /*065c*/ 	.word	0x00000008
        /*0660*/ 	.short	0x010a
        /*0662*/ 	.byte	0x05
	.zero		1


	//   ....[85]....
        /*0664*/ 	.word	0x00003e00
        /*0668*/ 	.word	0x000000ff
        /*066c*/ 	.word	0x00000008
        /*0670*/ 	.short	0x010a
        /*0672*/ 	.byte	0x05
	.zero		1


	//   ....[86]....
        /*0674*/ 	.word	0x00003ec0
        /*0678*/ 	.word	0x000000ff
        /*067c*/ 	.word	0x00000000
        /*0680*/ 	.short	0x0101
        /*0682*/ 	.byte	0x04
	.zero		1


	//   ....[87]....
        /*0684*/ 	.word	0x00004340
        /*0688*/ 	.word	0x00000000
        /*068c*/ 	.word	0x00000120
        /*0690*/ 	.short	0x010a
        /*0692*/ 	.byte	0xff
	.zero		1


	//   ....[88]....
        /*0694*/ 	.word	0x00004400
        /*0698*/ 	.word	0x00000000
        /*069c*/ 	.word	0x00000000
        /*06a0*/ 	.short	0x0101
        /*06a2*/ 	.byte	0xff
	.zero		1


	//   ....[89]....
        /*06a4*/ 	.word	0x000044c0
        /*06a8*/ 	.word	0x000000ff
        /*06ac*/ 	.word	0x00000000
        /*06b0*/ 	.short	0x010a
        /*06b2*/ 	.byte	0x04
	.zero		1


	//   ....[90]....
        /*06b4*/ 	.word	0x000044d0
        /*06b8*/ 	.word	0x000000ff
        /*06bc*/ 	.word	0x00000150
        /*06c0*/ 	.short	0x010a
        /*06c2*/ 	.byte	0x2b
	.zero		1


	//   ....[91]....
        /*06c4*/ 	.word	0x00004580
        /*06c8*/ 	.word	0x000000ff
        /*06cc*/ 	.word	0x00000000
        /*06d0*/ 	.short	0x010a
        /*06d2*/ 	.byte	0x07
	.zero		1


	//   ....[92]....
        /*06d4*/ 	.word	0x000046b0
        /*06d8*/ 	.word	0x000000ff
        /*06dc*/ 	.word	0x00000000
        /*06e0*/ 	.short	0x010a
        /*06e2*/ 	.byte	0x04
	.zero		1


	//   ....[93]....
        /*06e4*/ 	.word	0x000049e0
        /*06e8*/ 	.word	0x000000ff
        /*06ec*/ 	.word	0x00000000
        /*06f0*/ 	.short	0x010a
        /*06f2*/ 	.byte	0x04
	.zero		1


	//   ....[94]....
        /*06f4*/ 	.word	0x00004a80
        /*06f8*/ 	.word	0x00000000
        /*06fc*/ 	.word	0x00000000
        /*0700*/ 	.short	0x010a
        /*0702*/ 	.byte	0xff
	.zero		1


	//   ....[95]....
        /*0704*/ 	.word	0x00004ac0
        /*0708*/ 	.word	0x00000000
        /*070c*/ 	.word	0x00000000
        /*0710*/ 	.short	0x010a
        /*0712*/ 	.byte	0xff
	.zero		1


	//   ....[96]....
        /*0714*/ 	.word	0x00004b30
        /*0718*/ 	.word	0x000000ff
        /*071c*/ 	.word	0x00000000
        /*0720*/ 	.short	0x0101
        /*0722*/ 	.byte	0x04
	.zero		1


	//   ....[97]....
        /*0724*/ 	.word	0x00004b70
        /*0728*/ 	.word	0x000000ff
        /*072c*/ 	.word	0x00000180
        /*0730*/ 	.short	0x010a
        /*0732*/ 	.byte	0x1a
	.zero		1


	//   ....[98]....
        /*0734*/ 	.word	0x00004bc0
        /*0738*/ 	.word	0x000000ff
        /*073c*/ 	.word	0x00000000
        /*0740*/ 	.short	0x0101
        /*0742*/ 	.byte	0x04
	.zero		1


	//   ....[99]....
        /*0744*/ 	.word	0x000050a0
        /*0748*/ 	.word	0x00000008
        /*074c*/ 	.word	0x00000120
        /*0750*/ 	.short	0x010a
        /*0752*/ 	.byte	0xff
	.zero		1


	//   ....[100]....
        /*0754*/ 	.word	0x00005210
        /*0758*/ 	.word	0x00000000
        /*075c*/ 	.word	0x00000000
        /*0760*/ 	.short	0x0101
        /*0762*/ 	.byte	0xff
	.zero		1


	//   ....[101]....
        /*0764*/ 	.word	0x000056f0
        /*0768*/ 	.word	0x000000ff
        /*076c*/ 	.word	0x00000118
        /*0770*/ 	.short	0x010a
        /*0772*/ 	.byte	0x15
	.zero		1


	//   ....[102]....
        /*0774*/ 	.word	0x00005880
        /*0778*/ 	.word	0x000000ff
        /*077c*/ 	.word	0x000000f0
        /*0780*/ 	.short	0x010a
        /*0782*/ 	.byte	0x15
	.zero		1


	//   ....[103]....
        /*0784*/ 	.word	0x000059d0
        /*0788*/ 	.word	0x000000ff
        /*078c*/ 	.word	0x000000d0
        /*0790*/ 	.short	0x010b
        /*0792*/ 	.byte	0x15
	.zero		1


	//   ....[104]....
        /*0794*/ 	.word	0x000059f0
        /*0798*/ 	.word	0x000000ff
        /*079c*/ 	.word	0x00000000
        /*07a0*/ 	.short	0x0101
        /*07a2*/ 	.byte	0x04
	.zero		1


	//   ....[105]....
        /*07a4*/ 	.word	0x00005a00
        /*07a8*/ 	.word	0x000000ff
        /*07ac*/ 	.word	0x000000f8
        /*07b0*/ 	.short	0x010a
        /*07b2*/ 	.byte	0x15
	.zero		1


	//   ....[106]....
        /*07b4*/ 	.word	0x00005b50
        /*07b8*/ 	.word	0x000000ff
        /*07bc*/ 	.word	0x000000d8
        /*07c0*/ 	.short	0x010b
        /*07c2*/ 	.byte	0x15
	.zero		1


	//   ....[107]....
        /*07c4*/ 	.word	0x00005b70
        /*07c8*/ 	.word	0x000000ff
        /*07cc*/ 	.word	0x00000000
        /*07d0*/ 	.short	0x0101
        /*07d2*/ 	.byte	0x04
	.zero		1


	//   ....[108]....
        /*07d4*/ 	.word	0x00005b80
        /*07d8*/ 	.word	0x000000ff
        /*07dc*/ 	.word	0x00000100
        /*07e0*/ 	.short	0x010a
        /*07e2*/ 	.byte	0x15
	.zero		1


	//   ....[109]....
        /*07e4*/ 	.word	0x00005ce0
        /*07e8*/ 	.word	0x000000ff
        /*07ec*/ 	.word	0x000000e0
        /*07f0*/ 	.short	0x010b
        /*07f2*/ 	.byte	0x15
	.zero		1


	//   ....[110]....
        /*07f4*/ 	.word	0x00005d00
        /*07f8*/ 	.word	0x000000ff
        /*07fc*/ 	.word	0x00000000
        /*0800*/ 	.short	0x0101
        /*0802*/ 	.byte	0x04
	.zero		1


	//   ....[111]....
        /*0804*/ 	.word	0x00005d10
        /*0808*/ 	.word	0x000000ff
        /*080c*/ 	.word	0x00000108
        /*0810*/ 	.short	0x010a
        /*0812*/ 	.byte	0x15
	.zero		1


	//   ....[112]....
        /*0814*/ 	.word	0x00005ef0
        /*0818*/ 	.word	0x000000ff
        /*081c*/ 	.word	0x000000e8
        /*0820*/ 	.short	0x010b
        /*0822*/ 	.byte	0x15
	.zero		1


	//   ....[113]....
        /*0824*/ 	.word	0x00005f00
        /*0828*/ 	.word	0x000000ff
        /*082c*/ 	.word	0x00000000
        /*0830*/ 	.short	0x0101
        /*0832*/ 	.byte	0x27
	.zero		1


	//   ....[114]....
        /*0834*/ 	.word	0x00005f40
        /*0838*/ 	.word	0x000000ff
        /*083c*/ 	.word	0x000000f0
        /*0840*/ 	.short	0x010a
        /*0842*/ 	.byte	0x15
	.zero		1


	//   ....[115]....
        /*0844*/ 	.word	0x00005f60
        /*0848*/ 	.word	0x000000ff
        /*084c*/ 	.word	0x000000f8
        /*0850*/ 	.short	0x010a
        /*0852*/ 	.byte	0x15
	.zero		1


	//   ....[116]....
        /*0854*/ 	.word	0x00005f80
        /*0858*/ 	.word	0x000000ff
        /*085c*/ 	.word	0x00000100
        /*0860*/ 	.short	0x010a
        /*0862*/ 	.byte	0x15
	.zero		1


	//   ....[117]....
        /*0864*/ 	.word	0x00005fc0
        /*0868*/ 	.word	0x00000000
        /*086c*/ 	.word	0x00000108
        /*0870*/ 	.short	0x010a
        /*0872*/ 	.byte	0xff
	.zero		1


	//   ....[118]....
        /*0874*/ 	.word	0x000062d0
        /*0878*/ 	.word	0x00000003
        /*087c*/ 	.word	0x00000120
        /*0880*/ 	.short	0x010a
        /*0882*/ 	.byte	0xff
	.zero		1


	//   ....[119]....
        /*0884*/ 	.word	0x00006450
        /*0888*/ 	.word	0x00000000
        /*088c*/ 	.word	0x00000000
        /*0890*/ 	.short	0x0101
        /*0892*/ 	.byte	0xff
	.zero		1


	//   ....[120]....
        /*0894*/ 	.word	0x00006fc0
        /*0898*/ 	.word	0x000000ff
        /*089c*/ 	.word	0x000000d0
        /*08a0*/ 	.short	0x010a
        /*08a2*/ 	.byte	0x2c
	.zero		1


	//   ....[121]....
        /*08a4*/ 	.word	0x00007000
        /*08a8*/ 	.word	0x00000063
        /*08ac*/ 	.word	0x00000140
        /*08b0*/ 	.short	0x010a
        /*08b2*/ 	.byte	0xff
	.zero		1


	//   ....[122]....
        /*08b4*/ 	.word	0x000070f0
        /*08b8*/ 	.word	0x000000ff
        /*08bc*/ 	.word	0x000000d0
        /*08c0*/ 	.short	0x010a
        /*08c2*/ 	.byte	0x2c
	.zero		1


	//   ....[123]....
        /*08c4*/ 	.word	0x000071e0
        /*08c8*/ 	.word	0x00000063
        /*08cc*/ 	.word	0x00000140
        /*08d0*/ 	.short	0x010a
        /*08d2*/ 	.byte	0xff
	.zero		1


	//   ....[124]....
        /*08d4*/ 	.word	0x00007cb0
        /*08d8*/ 	.word	0x00000000
        /*08dc*/ 	.word	0x00000000
        /*08e0*/ 	.short	0x0101
        /*08e2*/ 	.byte	0xff
	.zero		1


	//   ....[125]....
        /*08e4*/ 	.word	0x00007cc0
        /*08e8*/ 	.word	0x00000003
        /*08ec*/ 	.word	0x000000d0
        /*08f0*/ 	.short	0x010a
        /*08f2*/ 	.byte	0xff
	.zero		1


	//   ....[126]....
        /*08f4*/ 	.word	0x00007da0
        /*08f8*/ 	.word	0x00000003
        /*08fc*/ 	.word	0x000000d0
        /*0900*/ 	.short	0x010a
        /*0902*/ 	.byte	0xff
	.zero		1


	//   ....[127]....
        /*0904*/ 	.word	0x00008910
        /*0908*/ 	.word	0x0000003d
        /*090c*/ 	.word	0x00000000
        /*0910*/ 	.short	0x0101
        /*0912*/ 	.byte	0xff
	.zero		1


	//   ....[128]....
        /*0914*/ 	.word	0x00008930
        /*0918*/ 	.word	0x0000003e
        /*091c*/ 	.word	0x000000d0
        /*0920*/ 	.short	0x010a
        /*0922*/ 	.byte	0xff
	.zero		1


	//   ....[129]....
        /*0924*/ 	.word	0x00008a00
        /*0928*/ 	.word	0x0000003e
        /*092c*/ 	.word	0x000000d0
        /*0930*/ 	.short	0x010a
        /*0932*/ 	.byte	0xff
	.zero		1


	//   ....[130]....
        /*0934*/ 	.word	0x00009570
        /*0938*/ 	.word	0x0000003d
        /*093c*/ 	.word	0x00000000
        /*0940*/ 	.short	0x0101
        /*0942*/ 	.byte	0xff
	.zero		1


	//   ....[131]....
        /*0944*/ 	.word	0x00009590
        /*0948*/ 	.word	0x0000003e
        /*094c*/ 	.word	0x000000d0
        /*0950*/ 	.short	0x010a
        /*0952*/ 	.byte	0xff
	.zero		1


	//   ....[132]....
        /*0954*/ 	.word	0x00009660
        /*0958*/ 	.word	0x0000003e
        /*095c*/ 	.word	0x000000d0
        /*0960*/ 	.short	0x010a
        /*0962*/ 	.byte	0xff
	.zero		1


	//   ....[133]....
        /*0964*/ 	.word	0x00009a50
        /*0968*/ 	.word	0x00000063
        /*096c*/ 	.word	0x00000000
        /*0970*/ 	.short	0x0101
        /*0972*/ 	.byte	0xff
	.zero		1


	//   ....[134]....
        /*0974*/ 	.word	0x0000a220
        /*0978*/ 	.word	0x00000002
        /*097c*/ 	.word	0x00000000
        /*0980*/ 	.short	0x0101
        /*0982*/ 	.byte	0xff
	.zero		1


	//   ....[135]....
        /*0984*/ 	.word	0x0000a4b0
        /*0988*/ 	.word	0x000000ff
        /*098c*/ 	.word	0x00000000
        /*0990*/ 	.short	0x0101
        /*0992*/ 	.byte	0x04
	.zero		1


	//   ....[136]....
        /*0994*/ 	.word	0x0000a4d0
        /*0998*/ 	.word	0x00000003
        /*099c*/ 	.word	0x00000170
        /*09a0*/ 	.short	0x010a
        /*09a2*/ 	.byte	0xff
	.zero		1


	//   ....[137]....
        /*09a4*/ 	.word	0x0000a530
        /*09a8*/ 	.word	0x00000000
        /*09ac*/ 	.word	0x00000068
        /*09b0*/ 	.short	0x010a
        /*09b2*/ 	.byte	0xff
	.zero		1


	//   ....[138]....
        /*09b4*/ 	.word	0x0000a590
        /*09b8*/ 	.word	0x00000000
        /*09bc*/ 	.word	0x00000068
        /*09c0*/ 	.short	0x010a
        /*09c2*/ 	.byte	0xff
	.zero		1


	//   ....[139]....
        /*09c4*/ 	.word	0x0000a5e0
        /*09c8*/ 	.word	0x00000003
        /*09cc*/ 	.word	0x00000120
        /*09d0*/ 	.short	0x010a
        /*09d2*/ 	.byte	0xff
	.zero		1


	//   ....[140]....
        /*09d4*/ 	.word	0x0000a640
        /*09d8*/ 	.word	0x00000000
        /*09dc*/ 	.word	0x00000000
        /*09e0*/ 	.short	0x010a
        /*09e2*/ 	.byte	0xff
	.zero		1


	//   ....[141]....
        /*09e4*/ 	.word	0x0000a6a0
        /*09e8*/ 	.word	0x00000000
        /*09ec*/ 	.word	0x00000000
        /*09f0*/ 	.short	0x010a
        /*09f2*/ 	.byte	0xff
	.zero		1


	//   ....[142]....
        /*09f4*/ 	.word	0x0000a700
        /*09f8*/ 	.word	0x00000000
        /*09fc*/ 	.word	0x00000000
        /*0a00*/ 	.short	0x010a
        /*0a02*/ 	.byte	0xff
	.zero		1


	//   ....[143]....
        /*0a04*/ 	.word	0x0000a760
        /*0a08*/ 	.word	0x00000000
        /*0a0c*/ 	.word	0x00000000
        /*0a10*/ 	.short	0x010a
        /*0a12*/ 	.byte	0xff
	.zero		1


	//   ....[144]....
        /*0a14*/ 	.word	0x0000a7c0
        /*0a18*/ 	.word	0x00000000
        /*0a1c*/ 	.word	0x00000000
        /*0a20*/ 	.short	0x010a
        /*0a22*/ 	.byte	0xff
	.zero		1


	//   ....[145]....
        /*0a24*/ 	.word	0x0000a820
        /*0a28*/ 	.word	0x00000000
        /*0a2c*/ 	.word	0x00000000
        /*0a30*/ 	.short	0x010a
        /*0a32*/ 	.byte	0xff
	.zero		1


	//   ....[146]....
        /*0a34*/ 	.word	0x0000a880
        /*0a38*/ 	.word	0x00000000
        /*0a3c*/ 	.word	0x00000000
        /*0a40*/ 	.short	0x010a
        /*0a42*/ 	.byte	0xff
	.zero		1


	//   ....[147]....
        /*0a44*/ 	.word	0x0000a8e0
        /*0a48*/ 	.word	0x00000000
        /*0a4c*/ 	.word	0x00000000
        /*0a50*/ 	.short	0x010a
        /*0a52*/ 	.byte	0xff
	.zero		1


	//   ....[148]....
        /*0a54*/ 	.word	0x0000a940
        /*0a58*/ 	.word	0x00000000
        /*0a5c*/ 	.word	0x00000000
        /*0a60*/ 	.short	0x010a
        /*0a62*/ 	.byte	0xff
	.zero		1


	//   ....[149]....
        /*0a64*/ 	.word	0x0000a9a0
        /*0a68*/ 	.word	0x00000000
        /*0a6c*/ 	.word	0x00000000
        /*0a70*/ 	.short	0x010a
        /*0a72*/ 	.byte	0xff
	.zero		1


	//   ....[150]....
        /*0a74*/ 	.word	0x0000aa00
        /*0a78*/ 	.word	0x00000000
        /*0a7c*/ 	.word	0x00000000
        /*0a80*/ 	.short	0x010a
        /*0a82*/ 	.byte	0xff
	.zero		1


	//   ....[151]....
        /*0a84*/ 	.word	0x0000aa60
        /*0a88*/ 	.word	0x00000000
        /*0a8c*/ 	.word	0x00000000
        /*0a90*/ 	.short	0x010a
        /*0a92*/ 	.byte	0xff
	.zero		1


	//   ....[152]....
        /*0a94*/ 	.word	0x0000aab0
        /*0a98*/ 	.word	0x00000002
        /*0a9c*/ 	.word	0x00000160
        /*0aa0*/ 	.short	0x010a
        /*0aa2*/ 	.byte	0xff
	.zero		1


	//   ....[153]....
        /*0aa4*/ 	.word	0x0000ab10
        /*0aa8*/ 	.word	0x00000002
        /*0aac*/ 	.word	0x00000130
        /*0ab0*/ 	.short	0x010a
        /*0ab2*/ 	.byte	0xff
	.zero		1


	//   ....[154]....
        /*0ab4*/ 	.word	0x0000ab60
        /*0ab8*/ 	.word	0x00000002
        /*0abc*/ 	.word	0x00000120
        /*0ac0*/ 	.short	0x010a
        /*0ac2*/ 	.byte	0xff
	.zero		1


	//   ....[155]....
        /*0ac4*/ 	.word	0x0000abc0
        /*0ac8*/ 	.word	0x00000000
        /*0acc*/ 	.word	0x00000130
        /*0ad0*/ 	.short	0x010a
        /*0ad2*/ 	.byte	0xff
	.zero		1


	//   ....[156]....
        /*0ad4*/ 	.word	0x0000ac20
        /*0ad8*/ 	.word	0x00000000
        /*0adc*/ 	.word	0x00000008
        /*0ae0*/ 	.short	0x010a
        /*0ae2*/ 	.byte	0xff
	.zero		1


	//   ....[157]....
        /*0ae4*/ 	.word	0x0000ad10
        /*0ae8*/ 	.word	0x00000000
        /*0aec*/ 	.word	0x00000008
        /*0af0*/ 	.short	0x010a
        /*0af2*/ 	.byte	0xff
	.zero		1


	//   ....[158]....
        /*0af4*/ 	.word	0x0000ad60
        /*0af8*/ 	.word	0x00000000
        /*0afc*/ 	.word	0x00000120
        /*0b00*/ 	.short	0x010a
        /*0b02*/ 	.byte	0xff
	.zero		1


	//   ....[159]....
        /*0b04*/ 	.word	0x0000adc0
        /*0b08*/ 	.word	0x00000000
        /*0b0c*/ 	.word	0x00000150
        /*0b10*/ 	.short	0x010a
        /*0b12*/ 	.byte	0xff
	.zero		1


	//   ....[160]....
        /*0b14*/ 	.word	0x0000ae20
        /*0b18*/ 	.word	0x00000000
        /*0b1c*/ 	.word	0x00000000
        /*0b20*/ 	.short	0x010a
        /*0b22*/ 	.byte	0xff
	.zero		1


	//   ....[161]....
        /*0b24*/ 	.word	0x0000ae80
        /*0b28*/ 	.word	0x00000000
        /*0b2c*/ 	.word	0x00000000
        /*0b30*/ 	.short	0x010a
        /*0b32*/ 	.byte	0xff
	.zero		1


	//   ....[162]....
        /*0b34*/ 	.word	0x0000aee0
        /*0b38*/ 	.word	0x00000000
        /*0b3c*/ 	.word	0x00000180
        /*0b40*/ 	.short	0x010a
        /*0b42*/ 	.byte	0xff
	.zero		1


	//   ....[163]....
        /*0b44*/ 	.word	0x0000af30
        /*0b48*/ 	.word	0x00000008
        /*0b4c*/ 	.word	0x00000120
        /*0b50*/ 	.short	0x010a
        /*0b52*/ 	.byte	0xff
	.zero		1


	//   ....[164]....
        /*0b54*/ 	.word	0x0000af90
        /*0b58*/ 	.word	0x00000000
        /*0b5c*/ 	.word	0x00000118
        /*0b60*/ 	.short	0x010a
        /*0b62*/ 	.byte	0xff
	.zero		1


	//   ....[165]....
        /*0b64*/ 	.word	0x0000aff0
        /*0b68*/ 	.word	0x00000005
        /*0b6c*/ 	.word	0x000000f0
        /*0b70*/ 	.short	0x010a
        /*0b72*/ 	.byte	0xff
	.zero		1


	//   ....[166]....
        /*0b74*/ 	.word	0x0000b050
        /*0b78*/ 	.word	0x00000005
        /*0b7c*/ 	.word	0x000000f8
        /*0b80*/ 	.short	0x010a
        /*0b82*/ 	.byte	0xff
	.zero		1


	//   ....[167]....
        /*0b84*/ 	.word	0x0000b0b0
        /*0b88*/ 	.word	0x00000005
        /*0b8c*/ 	.word	0x00000100
        /*0b90*/ 	.short	0x010a
        /*0b92*/ 	.byte	0xff
	.zero		1


	//   ....[168]....
        /*0b94*/ 	.word	0x0000b110
        /*0b98*/ 	.word	0x00000005
        /*0b9c*/ 	.word	0x00000108
        /*0ba0*/ 	.short	0x010a
        /*0ba2*/ 	.byte	0xff
	.zero		1


	//   ....[169]....
        /*0ba4*/ 	.word	0x0000b170
        /*0ba8*/ 	.word	0x00000000
        /*0bac*/ 	.word	0x000000f0
        /*0bb0*/ 	.short	0x010a
        /*0bb2*/ 	.byte	0xff
	.zero		1


	//   ....[170]....
        /*0bb4*/ 	.word	0x0000b1d0
        /*0bb8*/ 	.word	0x00000000
        /*0bbc*/ 	.word	0x000000f8
        /*0bc0*/ 	.short	0x010a
        /*0bc2*/ 	.byte	0xff
	.zero		1


	//   ....[171]....
        /*0bc4*/ 	.word	0x0000b230
        /*0bc8*/ 	.word	0x00000000
        /*0bcc*/ 	.word	0x00000100
        /*0bd0*/ 	.short	0x010a
        /*0bd2*/ 	.byte	0xff
	.zero		1


	//   ....[172]....
        /*0bd4*/ 	.word	0x0000b280
        /*0bd8*/ 	.word	0x00000003
        /*0bdc*/ 	.word	0x00000120
        /*0be0*/ 	.short	0x010a
        /*0be2*/ 	.byte	0xff
	.zero		1


	//   ....[173]....
        /*0be4*/ 	.word	0x0000b2e0
        /*0be8*/ 	.word	0x00000002
        /*0bec*/ 	.word	0x000000d0
        /*0bf0*/ 	.short	0x010a
        /*0bf2*/ 	.byte	0xff
	.zero		1


	//   ....[174]....
        /*0bf4*/ 	.word	0x0000b330
        /*0bf8*/ 	.word	0x00000063
        /*0bfc*/ 	.word	0x00000140
        /*0c00*/ 	.short	0x010a
        /*0c02*/ 	.byte	0xff
	.zero		1


	//   ....[175]....
        /*0c04*/ 	.word	0x0000b380
        /*0c08*/ 	.word	0x00000003
        /*0c0c*/ 	.word	0x000000d0
        /*0c10*/ 	.short	0x010a
        /*0c12*/ 	.byte	0xff
	.zero		1


	//   ....[176]....
        /*0c14*/ 	.word	0x0000b3d0
        /*0c18*/ 	.word	0x0000003e
        /*0c1c*/ 	.word	0x000000d0
        /*0c20*/ 	.short	0x010a
        /*0c22*/ 	.byte	0xff
	.zero		1


	//   ....[177]....
        /*0c24*/ 	.word	0x0000b420
        /*0c28*/ 	.word	0x0000003e
        /*0c2c*/ 	.word	0x000000d0
        /*0c30*/ 	.short	0x010a
        /*0c32*/ 	.byte	0xff
	.zero		1


	//----- nvinfo : EIATTR_NUM_MBARRIERS
	.align		4
.L_47:
        /*0c34*/ 	.byte	0x03, 0x38
        /*0c36*/ 	.short	0x0031


	//----- nvinfo : EIATTR_EXIT_INSTR_OFFSETS
	.align		4
        /*0c38*/ 	.byte	0x04, 0x1c
        /*0c3a*/ 	.short	(.L_49 - .L_48)


	//   ....[0]....
.L_48:
        /*0c3c*/ 	.word	0x000034d0


	//   ....[1]....
        /*0c40*/ 	.word	0x000039c0


	//   ....[2]....
        /*0c44*/ 	.word	0x00003a20


	//   ....[3]....
        /*0c48*/ 	.word	0x00004df0


	//   ....[4]....
        /*0c4c*/ 	.word	0x00005ff0


	//   ....[5]....
        /*0c50*/ 	.word	0x00006030


	//   ....[6]....
        /*0c54*/ 	.word	0x0000a3a0


	//   ....[7]....
        /*0c58*/ 	.word	0x0000a420


	//   ....[8]....
        /*0c5c*/ 	.word	0x0000a450


	//   ....[9]....
        /*0c60*/ 	.word	0x0000a4c0


	//----- nvinfo : EIATTR_MAX_THREADS
	.align		4
.L_49:
        /*0c64*/ 	.byte	0x04, 0x05
        /*0c66*/ 	.short	(.L_51 - .L_50)
.L_50:
        /*0c68*/ 	.word	0x00000100
        /*0c6c*/ 	.word	0x00000001
        /*0c70*/ 	.word	0x00000001


	//----- nvinfo : EIATTR_CRS_STACK_SIZE
	.align		4
.L_51:
        /*0c74*/ 	.byte	0x04, 0x1e
        /*0c76*/ 	.short	(.L_53 - .L_52)
.L_52:
        /*0c78*/ 	.word	0x00000000


	//----- nvinfo : EIATTR_CBANK_PARAM_SIZE
	.align		4
.L_53:
        /*0c7c*/ 	.byte	0x03, 0x19
        /*0c7e*/ 	.short	0x0c00


	//----- nvinfo : EIATTR_PARAM_CBANK
	.align		4
        /*0c80*/ 	.byte	0x04, 0x0a
        /*0c82*/ 	.short	(.L_55 - .L_54)
	.align		4
.L_54:
        /*0c84*/ 	.word	index@(.nv.constant0._ZN7cutlass13device_kernelINS_4gemm6kernel13GemmUniversalIN4cute5tupleIJiiiiEEENS1_10collective13CollectiveMmaINS1_46MainloopSm100TmaUmmaWarpSpecializedBlockScaledILi13ELi2ELi2ENS5_IJNS4_1CILi4EEENSA_ILi1EEESC_EEEEENS5_IJNSA_ILi256EEENSA_ILi128EEESG_EEENS5_IJNS_12float_e2m1_tENS_13float_ue4m3_tEEEENS5_IJNS5_IJlSC_lEEENS4_6LayoutINS5_IJNS5_IJNS5_IJNSA_ILi32EEESB_EEEiEEENS5_IJNS5_IJNSA_ILi16EEESB_EEEiEEENS5_IJSC_iEEEEEENS5_IJSS_NS5_IJNS5_IJNSA_ILi0EEESC_EEENSA_ILi512EEEEEENS5_IJSV_iEEEEEEEEEEESK_S12_NS4_8TiledMMAINS4_8MMA_AtomIJNS4_23SM100_MMA_MXF4_2x1SM_SSISI_SI_fSJ_Li256ELi128ELi16ELNS4_4UMMA5MajorE0ELS17_0ELNS16_7ScaleInE0ELS18_0EEEEEENSM_INS5_IJSC_SC_SC_EEENS5_IJSV_SV_SV_EEEEENS5_IJNS4_10UnderscoreES1E_S1E_EEEEENS5_IJNS4_18SM100_TMA_2SM_LOADES1H_EEENS5_IJNS4_14ComposedLayoutINS4_7SwizzleILi2ELi4ELi3EEENS4_18smem_ptr_flag_bitsILi4EEENSM_INS5_IJNSA_ILi8EEESG_EEENS5_IJSG_SC_EEEEEEENSM_INS5_IJNS5_IJNS5_IJSO_SC_EEESR_EEESC_NS5_IJSC_NSA_ILi2EEEEEEEEENS5_IJNS5_IJNS5_IJSR_SX_EEESW_EEESV_NS5_IJSB_SX_EEEEEEEEEEEvNS4_8identityENS5_IJNS4_28SM100_TMA_2SM_LOAD_MULTICASTES25_EEES23_vS24_EENS_8epilogue10collective18CollectiveEpilogueINS28_23Sm100TmaWarpSpecializedILi4ELi2ELi32ELb1ELb0EEEJNS5_IJSG_SG_SG_EEENS5_IJNSM_ISG_SC_EENSM_ISN_SC_EEEEENS_10bfloat16_tESL_S2H_SL_NS28_6fusion15FusionCallbacksIS2C_NS2I_17LinearCombinationIS2H_fS2H_fLNS_15FloatRoundStyleE2EEES2D_S2G_JEEENS4_5SM1004TMEM4LOAD26SM100_TMEM_LOAD_32dp32b32xENS4_13SM90_TMA_LOADENS1J_IS1L_NS1M_ILi16EEENSM_INS5_IJS1O_SN_EEENS5_IJSN_SC_EEEEEEENS4_39AutoVectorizingCopyWithAssumedAlignmentILi128EEENS4_14SM90_TMA_STOREES2X_S2Z_S2Z_EEEvvEEEEvNT_6ParamsE)
        /*0c88*/ 	.short	0x0380
        /*0c8a*/ 	.short	0x0c00


	//----- nvinfo : EIATTR_SW_WAR
	.align		4
.L_55:
        /*0c8c*/ 	.byte	0x04, 0x36
        /*0c8e*/ 	.short	(.L_57 - .L_56)
.L_56:
        /*0c90*/ 	.word	0x00000008
.L_57:


//--------------------- .nv.callgraph             --------------------------
	.section	.nv.callgraph,"",@"SHT_CUDA_CALLGRAPH"
	.align	4
	.sectionentsize	8
	.align		4
        /*0000*/ 	.word	0x00000000
	.align		4
        /*0004*/ 	.word	0xffffffff
	.align		4
        /*0008*/ 	.word	index@(_ZN7cutlass13device_kernelINS_4gemm6kernel13GemmUniversalIN4cute5tupleIJiiiiEEENS1_10collective13CollectiveMmaINS1_46MainloopSm100TmaUmmaWarpSpecializedBlockScaledILi13ELi2ELi2ENS5_IJNS4_1CILi4EEENSA_ILi1EEESC_EEEEENS5_IJNSA_ILi256EEENSA_ILi128EEESG_EEENS5_IJNS_12float_e2m1_tENS_13float_ue4m3_tEEEENS5_IJNS5_IJlSC_lEEENS4_6LayoutINS5_IJNS5_IJNS5_IJNSA_ILi32EEESB_EEEiEEENS5_IJNS5_IJNSA_ILi16EEESB_EEEiEEENS5_IJSC_iEEEEEENS5_IJSS_NS5_IJNS5_IJNSA_ILi0EEESC_EEENSA_ILi512EEEEEENS5_IJSV_iEEEEEEEEEEESK_S12_NS4_8TiledMMAINS4_8MMA_AtomIJNS4_23SM100_MMA_MXF4_2x1SM_SSISI_SI_fSJ_Li256ELi128ELi16ELNS4_4UMMA5MajorE0ELS17_0ELNS16_7ScaleInE0ELS18_0EEEEEENSM_INS5_IJSC_SC_SC_EEENS5_IJSV_SV_SV_EEEEENS5_IJNS4_10UnderscoreES1E_S1E_EEEEENS5_IJNS4_18SM100_TMA_2SM_LOADES1H_EEENS5_IJNS4_14ComposedLayoutINS4_7SwizzleILi2ELi4ELi3EEENS4_18smem_ptr_flag_bitsILi4EEENSM_INS5_IJNSA_ILi8EEESG_EEENS5_IJSG_SC_EEEEEEENSM_INS5_IJNS5_IJNS5_IJSO_SC_EEESR_EEESC_NS5_IJSC_NSA_ILi2EEEEEEEEENS5_IJNS5_IJNS5_IJSR_SX_EEESW_EEESV_NS5_IJSB_SX_EEEEEEEEEEEvNS4_8identityENS5_IJNS4_28SM100_TMA_2SM_LOAD_MULTICASTES25_EEES23_vS24_EENS_8epilogue10collective18CollectiveEpilogueINS28_23Sm100TmaWarpSpecializedILi4ELi2ELi32ELb1ELb0EEEJNS5_IJSG_SG_SG_EEENS5_IJNSM_ISG_SC_EENSM_ISN_SC_EEEEENS_10bfloat16_tESL_S2H_SL_NS28_6fusion15FusionCallbacksIS2C_NS2I_17LinearCombinationIS2H_fS2H_fLNS_15FloatRoundStyleE2EEES2D_S2G_JEEENS4_5SM1004TMEM4LOAD26SM100_TMEM_LOAD_32dp32b32xENS4_13SM90_TMA_LOADENS1J_IS1L_NS1M_ILi16EEENSM_INS5_IJS1O_SN_EEENS5_IJSN_SC_EEEEEEENS4_39AutoVectorizingCopyWithAssumedAlignmentILi128EEENS4_14SM90_TMA_STOREES2X_S2Z_S2Z_EEEvvEEEEvNT_6ParamsE)
	.align		4
        /*000c*/ 	.word	index@(__assertfail)
	.align		4
        /*0010*/ 	.word	0x00000000
	.align		4
        /*0014*/ 	.word	0xfffffffe
	.align		4
        /*0018*/ 	.word	0x00000000
	.align		4
        /*001c*/ 	.word	0xfffffffd
	.align		4
        /*0020*/ 	.word	0x00000000
	.align		4
        /*0024*/ 	.word	0xfffffffc


//--------------------- .nv.constant4             --------------------------
	.section	.nv.constant4,"a",@progbits
	.align	8
	.align		8
.nv.constant4:
        /*0000*/ 	.dword	__assertfail
	.align		8
        /*0008*/ 	.dword	__unnamed_1
	.align		8
        /*0010*/ 	.dword	__unnamed_2
	.align		8
        /*0018*/ 	.dword	_ZN40_INTERNAL_7dae94cd_4_k_cu_6a80b5b3_305704cuda3std3__45__cpo5beginE
	.align		8
        /*0020*/ 	.dword	_ZN40_INTERNAL_7dae94cd_4_k_cu_6a80b5b3_305704cuda3std3__45__cpo3endE
	.align		8
        /*0028*/ 	.dword	_ZN40_INTERNAL_7dae94cd_4_k_cu_6a80b5b3_305704cuda3std3__45__cpo6cbeginE
	.align		8
        /*0030*/ 	.dword	_ZN40_INTERNAL_7dae94cd_4_k_cu_6a80b5b3_305704cuda3std3__45__cpo4cendE
	.align		8
        /*0038*/ 	.dword	_ZN40_INTERNAL_7dae94cd_4_k_cu_6a80b5b3_305704cuda3std3__442_GLOBAL__N__7dae94cd_4_k_cu_6a80b5b3_305706ignoreE
	.align		8
        /*0040*/ 	.dword	_ZN40_INTERNAL_7dae94cd_4_k_cu_6a80b5b3_305704cuda3std3__419piecewise_constructE
	.align		8
        /*0048*/ 	.dword	_ZN40_INTERNAL_7dae94cd_4_k_cu_6a80b5b3_305704cuda3std3__48in_placeE
	.align		8
        /*0050*/ 	.dword	_ZN40_INTERNAL_7dae94cd_4_k_cu_6a80b5b3_305704cuda3std6ranges3__45__cpo4swapE
	.align		8
        /*0058*/ 	.dword	_ZN40_INTERNAL_7dae94cd_4_k_cu_6a80b5b3_305704cuda3std6ranges3__45__cpo9iter_moveE
	.align		8
        /*0060*/ 	.dword	_ZN40_INTERNAL_7dae94cd_4_k_cu_6a80b5b3_305704cute7productE
	.align		8
        /*0068*/ 	.dword	_ZN40_INTERNAL_7dae94cd_4_k_cu_6a80b5b3_305704cute1_E
	.align		8
        /*0070*/ 	.dword	$str$25
	.align		8
        /*0078*/ 	.dword	$str$26
	.align		8
        /*0080*/ 	.dword	$str$29
	.align		8
        /*0088*/ 	.dword	$str$30


//--------------------- .text._ZN7cutlass13device_kernelINS_4gemm6kernel13GemmUniversalIN4cute5tupleIJiiiiEEENS1_10collective13CollectiveMmaINS1_46MainloopSm100TmaUmmaWarpSpecializedBlockScaledILi13ELi2ELi2ENS5_IJNS4_1CILi4EEENSA_ILi1EEESC_EEEEENS5_IJNSA_ILi256EEENSA_ILi128EEESG_EEENS5_IJNS_12float_e2m1_tENS_13float_ue4m3_tEEEENS5_IJNS5_IJlSC_lEEENS4_6LayoutINS5_IJNS5_IJNS5_IJNSA_ILi32EEESB_EEEiEEENS5_IJNS5_IJNSA_ILi16EEESB_EEEiEEENS5_IJSC_iEEEEEENS5_IJSS_NS5_IJNS5_IJNSA_ILi0EEESC_EEENSA_ILi512EEEEEENS5_IJSV_iEEEEEEEEEEESK_S12_NS4_8TiledMMAINS4_8MMA_AtomIJNS4_23SM100_MMA_MXF4_2x1SM_SSISI_SI_fSJ_Li256ELi128ELi16ELNS4_4UMMA5MajorE0ELS17_0ELNS16_7ScaleInE0ELS18_0EEEEEENSM_INS5_IJSC_SC_SC_EEENS5_IJSV_SV_SV_EEEEENS5_IJNS4_10UnderscoreES1E_S1E_EEEEENS5_IJNS4_18SM100_TMA_2SM_LOADES1H_EEENS5_IJNS4_14ComposedLayoutINS4_7SwizzleILi2ELi4ELi3EEENS4_18smem_ptr_flag_bitsILi4EEENSM_INS5_IJNSA_ILi8EEESG_EEENS5_IJSG_SC_EEEEEEENSM_INS5_IJNS5_IJNS5_IJSO_SC_EEESR_EEESC_NS5_IJSC_NSA_ILi2EEEEEEEEENS5_IJNS5_IJNS5_IJSR_SX_EEESW_EEESV_NS5_IJSB_SX_EEEEEEEEEEEvNS4_8identityENS5_IJNS4_28SM100_TMA_2SM_LOAD_MULTICASTES25_EEES23_vS24_EENS_8epilogue10collective18CollectiveEpilogueINS28_23Sm100TmaWarpSpecializedILi4ELi2ELi32ELb1ELb0EEEJNS5_IJSG_SG_SG_EEENS5_IJNSM_ISG_SC_EENSM_ISN_SC_EEEEENS_10bfloat16_tESL_S2H_SL_NS28_6fusion15FusionCallbacksIS2C_NS2I_17LinearCombinationIS2H_fS2H_fLNS_15FloatRoundStyleE2EEES2D_S2G_JEEENS4_5SM1004TMEM4LOAD26SM100_TMEM_LOAD_32dp32b32xENS4_13SM90_TMA_LOADENS1J_IS1L_NS1M_ILi16EEENSM_INS5_IJS1O_SN_EEENS5_IJSN_SC_EEEEEEENS4_39AutoVectorizingCopyWithAssumedAlignmentILi128EEENS4_14SM90_TMA_STOREES2X_S2Z_S2Z_EEEvvEEEEvNT_6ParamsE --------------------------
	.section	.text._ZN7cutlass13device_kernelINS_4gemm6kernel13GemmUniversalIN4cute5tupleIJiiiiEEENS1_10collective13CollectiveMmaINS1_46MainloopSm100TmaUmmaWarpSpecializedBlockScaledILi13ELi2ELi2ENS5_IJNS4_1CILi4EEENSA_ILi1EEESC_EEEEENS5_IJNSA_ILi256EEENSA_ILi128EEESG_EEENS5_IJNS_12float_e2m1_tENS_13float_ue4m3_tEEEENS5_IJNS5_IJlSC_lEEENS4_6LayoutINS5_IJNS5_IJNS5_IJNSA_ILi32EEESB_EEEiEEENS5_IJNS5_IJNSA_ILi16EEESB_EEEiEEENS5_IJSC_iEEEEEENS5_IJSS_NS5_IJNS5_IJNSA_ILi0EEESC_EEENSA_ILi512EEEEEENS5_IJSV_iEEEEEEEEEEESK_S12_NS4_8TiledMMAINS4_8MMA_AtomIJNS4_23SM100_MMA_MXF4_2x1SM_SSISI_SI_fSJ_Li256ELi128ELi16ELNS4_4UMMA5MajorE0ELS17_0ELNS16_7ScaleInE0ELS18_0EEEEEENSM_INS5_IJSC_SC_SC_EEENS5_IJSV_SV_SV_EEEEENS5_IJNS4_10UnderscoreES1E_S1E_EEEEENS5_IJNS4_18SM100_TMA_2SM_LOADES1H_EEENS5_IJNS4_14ComposedLayoutINS4_7SwizzleILi2ELi4ELi3EEENS4_18smem_ptr_flag_bitsILi4EEENSM_INS5_IJNSA_ILi8EEESG_EEENS5_IJSG_SC_EEEEEEENSM_INS5_IJNS5_IJNS5_IJSO_SC_EEESR_EEESC_NS5_IJSC_NSA_ILi2EEEEEEEEENS5_IJNS5_IJNS5_IJSR_SX_EEESW_EEESV_NS5_IJSB_SX_EEEEEEEEEEEvNS4_8identityENS5_IJNS4_28SM100_TMA_2SM_LOAD_MULTICASTES25_EEES23_vS24_EENS_8epilogue10collective18CollectiveEpilogueINS28_23Sm100TmaWarpSpecializedILi4ELi2ELi32ELb1ELb0EEEJNS5_IJSG_SG_SG_EEENS5_IJNSM_ISG_SC_EENSM_ISN_SC_EEEEENS_10bfloat16_tESL_S2H_SL_NS28_6fusion15FusionCallbacksIS2C_NS2I_17LinearCombinationIS2H_fS2H_fLNS_15FloatRoundStyleE2EEES2D_S2G_JEEENS4_5SM1004TMEM4LOAD26SM100_TMEM_LOAD_32dp32b32xENS4_13SM90_TMA_LOADENS1J_IS1L_NS1M_ILi16EEENSM_INS5_IJS1O_SN_EEENS5_IJSN_SC_EEEEEEENS4_39AutoVectorizingCopyWithAssumedAlignmentILi128EEENS4_14SM90_TMA_STOREES2X_S2Z_S2Z_EEEvvEEEEvNT_6ParamsE,"ax",@progbits
	.align	128
.text._ZN7cutlass13device_kernelINS_4gemm6kernel13GemmUniversalIN4cute5tupleIJiiiiEEENS1_10collective13CollectiveMmaINS1_46MainloopSm100TmaUmmaWarpSpecializedBlockScaledILi13ELi2ELi2ENS5_IJNS4_1CILi4EEENSA_ILi1EEESC_EEEEENS5_IJNSA_ILi256EEENSA_ILi128EEESG_EEENS5_IJNS_12float_e2m1_tENS_13float_ue4m3_tEEEENS5_IJNS5_IJlSC_lEEENS4_6LayoutINS5_IJNS5_IJNS5_IJNSA_ILi32EEESB_EEEiEEENS5_IJNS5_IJNSA_ILi16EEESB_EEEiEEENS5_IJSC_iEEEEEENS5_IJSS_NS5_IJNS5_IJNSA_ILi0EEESC_EEENSA_ILi512EEEEEENS5_IJSV_iEEEEEEEEEEESK_S12_NS4_8TiledMMAINS4_8MMA_AtomIJNS4_23SM100_MMA_MXF4_2x1SM_SSISI_SI_fSJ_Li256ELi128ELi16ELNS4_4UMMA5MajorE0ELS17_0ELNS16_7ScaleInE0ELS18_0EEEEEENSM_INS5_IJSC_SC_SC_EEENS5_IJSV_SV_SV_EEEEENS5_IJNS4_10UnderscoreES1E_S1E_EEEEENS5_IJNS4_18SM100_TMA_2SM_LOADES1H_EEENS5_IJNS4_14ComposedLayoutINS4_7SwizzleILi2ELi4ELi3EEENS4_18smem_ptr_flag_bitsILi4EEENSM_INS5_IJNSA_ILi8EEESG_EEENS5_IJSG_SC_EEEEEEENSM_INS5_IJNS5_IJNS5_IJSO_SC_EEESR_EEESC_NS5_IJSC_NSA_ILi2EEEEEEEEENS5_IJNS5_IJNS5_IJSR_SX_EEESW_EEESV_NS5_IJSB_SX_EEEEEEEEEEEvNS4_8identityENS5_IJNS4_28SM100_TMA_2SM_LOAD_MULTICASTES25_EEES23_vS24_EENS_8epilogue10collective18CollectiveEpilogueINS28_23Sm100TmaWarpSpecializedILi4ELi2ELi32ELb1ELb0EEEJNS5_IJSG_SG_SG_EEENS5_IJNSM_ISG_SC_EENSM_ISN_SC_EEEEENS_10bfloat16_tESL_S2H_SL_NS28_6fusion15FusionCallbacksIS2C_NS2I_17LinearCombinationIS2H_fS2H_fLNS_15FloatRoundStyleE2EEES2D_S2G_JEEENS4_5SM1004TMEM4LOAD26SM100_TMEM_LOAD_32dp32b32xENS4_13SM90_TMA_LOADENS1J_IS1L_NS1M_ILi16EEENSM_INS5_IJS1O_SN_EEENS5_IJSN_SC_EEEEEEENS4_39AutoVectorizingCopyWithAssumedAlignmentILi128EEENS4_14SM90_TMA_STOREES2X_S2Z_S2Z_EEEvvEEEEvNT_6ParamsE:
        .type           _ZN7cutlass13device_kernelINS_4gemm6kernel13GemmUniversalIN4cute5tupleIJiiiiEEENS1_10collective13CollectiveMmaINS1_46MainloopSm100TmaUmmaWarpSpecializedBlockScaledILi13ELi2ELi2ENS5_IJNS4_1CILi4EEENSA_ILi1EEESC_EEEEENS5_IJNSA_ILi256EEENSA_ILi128EEESG_EEENS5_IJNS_12float_e2m1_tENS_13float_ue4m3_tEEEENS5_IJNS5_IJlSC_lEEENS4_6LayoutINS5_IJNS5_IJNS5_IJNSA_ILi32EEESB_EEEiEEENS5_IJNS5_IJNSA_ILi16EEESB_EEEiEEENS5_IJSC_iEEEEEENS5_IJSS_NS5_IJNS5_IJNSA_ILi0EEESC_EEENSA_ILi512EEEEEENS5_IJSV_iEEEEEEEEEEESK_S12_NS4_8TiledMMAINS4_8MMA_AtomIJNS4_23SM100_MMA_MXF4_2x1SM_SSISI_SI_fSJ_Li256ELi128ELi16ELNS4_4UMMA5MajorE0ELS17_0ELNS16_7ScaleInE0ELS18_0EEEEEENSM_INS5_IJSC_SC_SC_EEENS5_IJSV_SV_SV_EEEEENS5_IJNS4_10UnderscoreES1E_S1E_EEEEENS5_IJNS4_18SM100_TMA_2SM_LOADES1H_EEENS5_IJNS4_14ComposedLayoutINS4_7SwizzleILi2ELi4ELi3EEENS4_18smem_ptr_flag_bitsILi4EEENSM_INS5_IJNSA_ILi8EEESG_EEENS5_IJSG_SC_EEEEEEENSM_INS5_IJNS5_IJNS5_IJSO_SC_EEESR_EEESC_NS5_IJSC_NSA_ILi2EEEEEEEEENS5_IJNS5_IJNS5_IJSR_SX_EEESW_EEESV_NS5_IJSB_SX_EEEEEEEEEEEvNS4_8identityENS5_IJNS4_28SM100_TMA_2SM_LOAD_MULTICASTES25_EEES23_vS24_EENS_8epilogue10collective18CollectiveEpilogueINS28_23Sm100TmaWarpSpecializedILi4ELi2ELi32ELb1ELb0EEEJNS5_IJSG_SG_SG_EEENS5_IJNSM_ISG_SC_EENSM_ISN_SC_EEEEENS_10bfloat16_tESL_S2H_SL_NS28_6fusion15FusionCallbacksIS2C_NS2I_17LinearCombinationIS2H_fS2H_fLNS_15FloatRoundStyleE2EEES2D_S2G_JEEENS4_5SM1004TMEM4LOAD26SM100_TMEM_LOAD_32dp32b32xENS4_13SM90_TMA_LOADENS1J_IS1L_NS1M_ILi16EEENSM_INS5_IJS1O_SN_EEENS5_IJSN_SC_EEEEEEENS4_39AutoVectorizingCopyWithAssumedAlignmentILi128EEENS4_14SM90_TMA_STOREES2X_S2Z_S2Z_EEEvvEEEEvNT_6ParamsE,@function
        .size           _ZN7cutlass13device_kernelINS_4gemm6kernel13GemmUniversalIN4cute5tupleIJiiiiEEENS1_10collective13CollectiveMmaINS1_46MainloopSm100TmaUmmaWarpSpecializedBlockScaledILi13ELi2ELi2ENS5_IJNS4_1CILi4EEENSA_ILi1EEESC_EEEEENS5_IJNSA_ILi256EEENSA_ILi128EEESG_EEENS5_IJNS_12float_e2m1_tENS_13float_ue4m3_tEEEENS5_IJNS5_IJlSC_lEEENS4_6LayoutINS5_IJNS5_IJNS5_IJNSA_ILi32EEESB_EEEiEEENS5_IJNS5_IJNSA_ILi16EEESB_EEEiEEENS5_IJSC_iEEEEEENS5_IJSS_NS5_IJNS5_IJNSA_ILi0EEESC_EEENSA_ILi512EEEEEENS5_IJSV_iEEEEEEEEEEESK_S12_NS4_8TiledMMAINS4_8MMA_AtomIJNS4_23SM100_MMA_MXF4_2x1SM_SSISI_SI_fSJ_Li256ELi128ELi16ELNS4_4UMMA5MajorE0ELS17_0ELNS16_7ScaleInE0ELS18_0EEEEEENSM_INS5_IJSC_SC_SC_EEENS5_IJSV_SV_SV_EEEEENS5_IJNS4_10UnderscoreES1E_S1E_EEEEENS5_IJNS4_18SM100_TMA_2SM_LOADES1H_EEENS5_IJNS4_14ComposedLayoutINS4_7SwizzleILi2ELi4ELi3EEENS4_18smem_ptr_flag_bitsILi4EEENSM_INS5_IJNSA_ILi8EEESG_EEENS5_IJSG_SC_EEEEEEENSM_INS5_IJNS5_IJNS5_IJSO_SC_EEESR_EEESC_NS5_IJSC_NSA_ILi2EEEEEEEEENS5_IJNS5_IJNS5_IJSR_SX_EEESW_EEESV_NS5_IJSB_SX_EEEEEEEEEEEvNS4_8identityENS5_IJNS4_28SM100_TMA_2SM_LOAD_MULTICASTES25_EEES23_vS24_EENS_8epilogue10collective18CollectiveEpilogueINS28_23Sm100TmaWarpSpecializedILi4ELi2ELi32ELb1ELb0EEEJNS5_IJSG_SG_SG_EEENS5_IJNSM_ISG_SC_EENSM_ISN_SC_EEEEENS_10bfloat16_tESL_S2H_SL_NS28_6fusion15FusionCallbacksIS2C_NS2I_17LinearCombinationIS2H_fS2H_fLNS_15FloatRoundStyleE2EEES2D_S2G_JEEENS4_5SM1004TMEM4LOAD26SM100_TMEM_LOAD_32dp32b32xENS4_13SM90_TMA_LOADENS1J_IS1L_NS1M_ILi16EEENSM_INS5_IJS1O_SN_EEENS5_IJSN_SC_EEEEEEENS4_39AutoVectorizingCopyWithAssumedAlignmentILi128EEENS4_14SM90_TMA_STOREES2X_S2Z_S2Z_EEEvvEEEEvNT_6ParamsE,(.L_x_223 - _ZN7cutlass13device_kernelINS_4gemm6kernel13GemmUniversalIN4cute5tupleIJiiiiEEENS1_10collective13CollectiveMmaINS1_46MainloopSm100TmaUmmaWarpSpecializedBlockScaledILi13ELi2ELi2ENS5_IJNS4_1CILi4EEENSA_ILi1EEESC_EEEEENS5_IJNSA_ILi256EEENSA_ILi128EEESG_EEENS5_IJNS_12float_e2m1_tENS_13float_ue4m3_tEEEENS5_IJNS5_IJlSC_lEEENS4_6LayoutINS5_IJNS5_IJNS5_IJNSA_ILi32EEESB_EEEiEEENS5_IJNS5_IJNSA_ILi16EEESB_EEEiEEENS5_IJSC_iEEEEEENS5_IJSS_NS5_IJNS5_IJNSA_ILi0EEESC_EEENSA_ILi512EEEEEENS5_IJSV_iEEEEEEEEEEESK_S12_NS4_8TiledMMAINS4_8MMA_AtomIJNS4_23SM100_MMA_MXF4_2x1SM_SSISI_SI_fSJ_Li256ELi128ELi16ELNS4_4UMMA5MajorE0ELS17_0ELNS16_7ScaleInE0ELS18_0EEEEEENSM_INS5_IJSC_SC_SC_EEENS5_IJSV_SV_SV_EEEEENS5_IJNS4_10UnderscoreES1E_S1E_EEEEENS5_IJNS4_18SM100_TMA_2SM_LOADES1H_EEENS5_IJNS4_14ComposedLayoutINS4_7SwizzleILi2ELi4ELi3EEENS4_18smem_ptr_flag_bitsILi4EEENSM_INS5_IJNSA_ILi8EEESG_EEENS5_IJSG_SC_EEEEEEENSM_INS5_IJNS5_IJNS5_IJSO_SC_EEESR_EEESC_NS5_IJSC_NSA_ILi2EEEEEEEEENS5_IJNS5_IJNS5_IJSR_SX_EEESW_EEESV_NS5_IJSB_SX_EEEEEEEEEEEvNS4_8identityENS5_IJNS4_28SM100_TMA_2SM_LOAD_MULTICASTES25_EEES23_vS24_EENS_8epilogue10collective18CollectiveEpilogueINS28_23Sm100TmaWarpSpecializedILi4ELi2ELi32ELb1ELb0EEEJNS5_IJSG_SG_SG_EEENS5_IJNSM_ISG_SC_EENSM_ISN_SC_EEEEENS_10bfloat16_tESL_S2H_SL_NS28_6fusion15FusionCallbacksIS2C_NS2I_17LinearCombinationIS2H_fS2H_fLNS_15FloatRoundStyleE2EEES2D_S2G_JEEENS4_5SM1004TMEM4LOAD26SM100_TMEM_LOAD_32dp32b32xENS4_13SM90_TMA_LOADENS1J_IS1L_NS1M_ILi16EEENSM_INS5_IJS1O_SN_EEENS5_IJSN_SC_EEEEEEENS4_39AutoVectorizingCopyWithAssumedAlignmentILi128EEENS4_14SM90_TMA_STOREES2X_S2Z_S2Z_EEEvvEEEEvNT_6ParamsE)
        .other          _ZN7cutlass13device_kernelINS_4gemm6kernel13GemmUniversalIN4cute5tupleIJiiiiEEENS1_10collective13CollectiveMmaINS1_46MainloopSm100TmaUmmaWarpSpecializedBlockScaledILi13ELi2ELi2ENS5_IJNS4_1CILi4EEENSA_ILi1EEESC_EEEEENS5_IJNSA_ILi256EEENSA_ILi128EEESG_EEENS5_IJNS_12float_e2m1_tENS_13float_ue4m3_tEEEENS5_IJNS5_IJlSC_lEEENS4_6LayoutINS5_IJNS5_IJNS5_IJNSA_ILi32EEESB_EEEiEEENS5_IJNS5_IJNSA_ILi16EEESB_EEEiEEENS5_IJSC_iEEEEEENS5_IJSS_NS5_IJNS5_IJNSA_ILi0EEESC_EEENSA_ILi512EEEEEENS5_IJSV_iEEEEEEEEEEESK_S12_NS4_8TiledMMAINS4_8MMA_AtomIJNS4_23SM100_MMA_MXF4_2x1SM_SSISI_SI_fSJ_Li256ELi128ELi16ELNS4_4UMMA5MajorE0ELS17_0ELNS16_7ScaleInE0ELS18_0EEEEEENSM_INS5_IJSC_SC_SC_EEENS5_IJSV_SV_SV_EEEEENS5_IJNS4_10UnderscoreES1E_S1E_EEEEENS5_IJNS4_18SM100_TMA_2SM_LOADES1H_EEENS5_IJNS4_14ComposedLayoutINS4_7SwizzleILi2ELi4ELi3EEENS4_18smem_ptr_flag_bitsILi4EEENSM_INS5_IJNSA_ILi8EEESG_EEENS5_IJSG_SC_EEEEEEENSM_INS5_IJNS5_IJNS5_IJSO_SC_EEESR_EEESC_NS5_IJSC_NSA_ILi2EEEEEEEEENS5_IJNS5_IJNS5_IJSR_SX_EEESW_EEESV_NS5_IJSB_SX_EEEEEEEEEEEvNS4_8identityENS5_IJNS4_28SM100_TMA_2SM_LOAD_MULTICASTES25_EEES23_vS24_EENS_8epilogue10collective18CollectiveEpilogueINS28_23Sm100TmaWarpSpecializedILi4ELi2ELi32ELb1ELb0EEEJNS5_IJSG_SG_SG_EEENS5_IJNSM_ISG_SC_EENSM_ISN_SC_EEEEENS_10bfloat16_tESL_S2H_SL_NS28_6fusion15FusionCallbacksIS2C_NS2I_17LinearCombinationIS2H_fS2H_fLNS_15FloatRoundStyleE2EEES2D_S2G_JEEENS4_5SM1004TMEM4LOAD26SM100_TMEM_LOAD_32dp32b32xENS4_13SM90_TMA_LOADENS1J_IS1L_NS1M_ILi16EEENSM_INS5_IJS1O_SN_EEENS5_IJSN_SC_EEEEEEENS4_39AutoVectorizingCopyWithAssumedAlignmentILi128EEENS4_14SM90_TMA_STOREES2X_S2Z_S2Z_EEEvvEEEEvNT_6ParamsE,@"STO_CUDA_ENTRY STV_DEFAULT"
_ZN7cutlass13device_kernelINS_4gemm6kernel13GemmUniversalIN4cute5tupleIJiiiiEEENS1_10collective13CollectiveMmaINS1_46MainloopSm100TmaUmmaWarpSpecializedBlockScaledILi13ELi2ELi2ENS5_IJNS4_1CILi4EEENSA_ILi1EEESC_EEEEENS5_IJNSA_ILi256EEENSA_ILi128EEESG_EEENS5_IJNS_12float_e2m1_tENS_13float_ue4m3_tEEEENS5_IJNS5_IJlSC_lEEENS4_6LayoutINS5_IJNS5_IJNS5_IJNSA_ILi32EEESB_EEEiEEENS5_IJNS5_IJNSA_ILi16EEESB_EEEiEEENS5_IJSC_iEEEEEENS5_IJSS_NS5_IJNS5_IJNSA_ILi0EEESC_EEENSA_ILi512EEEEEENS5_IJSV_iEEEEEEEEEEESK_S12_NS4_8TiledMMAINS4_8MMA_AtomIJNS4_23SM100_MMA_MXF4_2x1SM_SSISI_SI_fSJ_Li256ELi128ELi16ELNS4_4UMMA5MajorE0ELS17_0ELNS16_7ScaleInE0ELS18_0EEEEEENSM_INS5_IJSC_SC_SC_EEENS5_IJSV_SV_SV_EEEEENS5_IJNS4_10UnderscoreES1E_S1E_EEEEENS5_IJNS4_18SM100_TMA_2SM_LOADES1H_EEENS5_IJNS4_14ComposedLayoutINS4_7SwizzleILi2ELi4ELi3EEENS4_18smem_ptr_flag_bitsILi4EEENSM_INS5_IJNSA_ILi8EEESG_EEENS5_IJSG_SC_EEEEEEENSM_INS5_IJNS5_IJNS5_IJSO_SC_EEESR_EEESC_NS5_IJSC_NSA_ILi2EEEEEEEEENS5_IJNS5_IJNS5_IJSR_SX_EEESW_EEESV_NS5_IJSB_SX_EEEEEEEEEEEvNS4_8identityENS5_IJNS4_28SM100_TMA_2SM_LOAD_MULTICASTES25_EEES23_vS24_EENS_8epilogue10collective18CollectiveEpilogueINS28_23Sm100TmaWarpSpecializedILi4ELi2ELi32ELb1ELb0EEEJNS5_IJSG_SG_SG_EEENS5_IJNSM_ISG_SC_EENSM_ISN_SC_EEEEENS_10bfloat16_tESL_S2H_SL_NS28_6fusion15FusionCallbacksIS2C_NS2I_17LinearCombinationIS2H_fS2H_fLNS_15FloatRoundStyleE2EEES2D_S2G_JEEENS4_5SM1004TMEM4LOAD26SM100_TMEM_LOAD_32dp32b32xENS4_13SM90_TMA_LOADENS1J_IS1L_NS1M_ILi16EEENSM_INS5_IJS1O_SN_EEENS5_IJSN_SC_EEEEEEENS4_39AutoVectorizingCopyWithAssumedAlignmentILi128EEENS4_14SM90_TMA_STOREES2X_S2Z_S2Z_EEEvvEEEEvNT_6ParamsE:
[----:B------:R-:W1:Y:S01]  /*0000*/  LDC R1, c[0x0][0x37c] ;  /* 0x0000df00ff017b82 */ /* 0x000e620000000800 */
[----:B------:R-:W2:Y:S01]  /*0010*/  S2R R94, SR_TID.X ;  /* 0x00000000005e7919 */ /* 0x000ea20000002100 */
[----:B------:R-:W3:Y:S06]  /*0020*/  LDCU.64 UR12, c[0x0][0xc90] ;  /* 0x00019200ff0c77ac */ /* 0x000eec0008000a00 */
[----:B------:R-:W4:Y:S01]  /*0030*/  S2UR UR54, SR_CgaCtaId ;  /* 0x00000000003679c3 */ /* 0x000f220000008800 */
[----:B------:R-:W-:Y:S02]  /*0040*/  PRMT R80, RZ, 0x7610, R80 ;  /* 0x00007610ff507816 */ /* 0x000fe40000000050 */
[----:B------:R-:W-:Y:S01]  /*0050*/  ELECT P1, URZ, PT ;  /* 0x0000000000ff782f */ /* 0x000fe20003820000 */
[----:B---3--:R-:W-:-:S04]  /*0060*/  UISETP.NE.U32.AND UP0, UPT, UR12, URZ, UPT ;  /* 0x000000ff0c00728c */ /* 0x008fc8000bf05070 */
[----:B------:R-:W-:Y:S02]  /*0070*/  UISETP.NE.AND.EX UP0, UPT, UR13, URZ, UPT, UP0 ;  /* 0x000000ff0d00728c */ /* 0x000fe4000bf05300 */
[----:B----4-:R-:W-:Y:S02]  /*0080*/  ULOP3.LUT UR47, UR54, 0x1, URZ, 0xc0, !UPT ;  /* 0x00000001362f7892 */ /* 0x010fe4000f8ec0ff */
[----:B------:R-:W-:Y:S01]  /*0090*/  ULOP3.LUT UR49, UR54, 0x1, URZ, 0x3c, !UPT ;  /* 0x0000000136317892 */ /* 0x000fe2000f8e3cff */
[----:B--2---:R-:W-:-:S05]  /*00a0*/  SHF.R.U32.HI R81, RZ, 0x5, R94 ;  /* 0x00000005ff517819 */ /* 0x004fca000001165e */
[----:B------:R-:W2:Y:S02]  /*00b0*/  SHFL.IDX PT, R0, R81, RZ, 0x1f ;  /* 0x00001fff51007589 */ /* 0x000ea400000e0000 */
[----:B--2---:R-:W-:Y:S01]  /*00c0*/  R2UR UR20, R0 ;  /* 0x00000000001472ca */ /* 0x004fe200000e0000 */
[----:B-1----:R-:W-:-:S14]  /*00d0*/  BRA.U UP0, `(.L_x_0) ;  /* 0x0000000100307547 */ /* 0x002fdc000b800000 */
[----:B------:R-:W1:Y:S02]  /*00e0*/  LDCU.64 UR4, c[0x0][0xc88] ;  /* 0x00019100ff0477ac */ /* 0x000e640008000a00 */
[----:B-1----:R-:W-:-:S04]  /*00f0*/  UISETP.NE.U32.AND UP0, UPT, UR4, URZ, UPT ;  /* 0x000000ff0400728c */ /* 0x002fc8000bf05070 */
[----:B------:R-:W-:-:S09]  /*0100*/  UISETP.NE.AND.EX UP0, UPT, UR5, URZ, UPT, UP0 ;  /* 0x000000ff0500728c */ /* 0x000fd2000bf05300 */
[----:B------:R-:W-:Y:S05]  /*0110*/  BRA.U !UP0, `(.L_x_1) ;  /* 0x0000000108147547 */ /* 0x000fea000b800000 */
[----:B------:R-:W1:Y:S01]  /*0120*/  LDC.64 R2, c[0x0][0xc88] ;  /* 0x00032200ff027b82 */ /* 0x000e620000000a00 */
[----:B------:R-:W1:Y:S02]  /*0130*/  LDCU.64 UR4, c[0x0][0x358] ;  /* 0x00006b00ff0477ac */ /* 0x000e640008000a00 */
[----:B-1----:R1:W5:Y:S01]  /*0140*/  LDG.E R41, desc[UR4][R2.64] ;  /* 0x0000000402297981 */ /* 0x002362000c1e1900 */
[----:B------:R-:W-:Y:S01]  /*0150*/  HFMA2 R80, -RZ, RZ, 0, 5.9604644775390625e-08 ;  /* 0x00000001ff507431 */ /* 0x000fe200000001ff */
[----:B------:R-:W-:Y:S05]  /*0160*/  BRA `(.L_x_0) ;  /* 0x00000000000c7947 */ /* 0x000fea0003800000 */
.L_x_1:
[----:B------:R-:W1:Y:S01]  /*0170*/  LDCU UR4, c[0x0][0xc80] ;  /* 0x00019000ff0477ac */ /* 0x000e620008000800 */
[----:B------:R-:W-:Y:S01]  /*0180*/  HFMA2 R80, -RZ, RZ, 0, 5.9604644775390625e-08 ;  /* 0x00000001ff507431 */ /* 0x000fe200000001ff */
[----:B-1----:R-:W-:-:S07]  /*0190*/  MOV R41, UR4 ;  /* 0x0000000400297c02 */ /* 0x002fce0008000f00 */
.L_x_0:
[----:B------:R-:W2:Y:S02]  /*01a0*/  LDCU.64 UR4, c[0x0][0xcb0] ;  /* 0x00019600ff0477ac */ /* 0x000ea40008000a00 */
[----:B--2---:R-:W-:-:S04]  /*01b0*/  UISETP.NE.U32.AND UP0, UPT, UR4, URZ, UPT ;  /* 0x000000ff0400728c */ /* 0x004fc8000bf05070 */
[----:B------:R-:W-:-:S09]  /*01c0*/  UISETP.NE.AND.EX UP0, UPT, UR5, URZ, UPT, UP0 ;  /* 0x000000ff0500728c */ /* 0x000fd2000bf05300 */
[----:B------:R-:W-:Y:S05]  /*01d0*/  BRA.U UP0, `(.L_x_2) ;  /* 0x0000000100287547 */ /* 0x000fea000b800000 */
[----:B------:R-:W2:Y:S02]  /*01e0*/  LDCU.64 UR4, c[0x0][0xca8] ;  /* 0x00019500ff0477ac */ /* 0x000ea40008000a00 */
[----:B--2---:R-:W-:-:S04]  /*01f0*/  UISETP.NE.U32.AND UP0, UPT, UR4, URZ, UPT ;  /* 0x000000ff0400728c */ /* 0x004fc8000bf05070 */
[----:B------:R-:W-:-:S09]  /*0200*/  UISETP.NE.AND.EX UP0, UPT, UR5, URZ, UPT, UP0 ;  /* 0x000000ff0500728c */ /* 0x000fd2000bf05300 */
[----:B------:R-:W-:Y:S05]  /*0210*/  BRA.U !UP0, `(.L_x_3) ;  /* 0x0000000108107547 */ /* 0x000fea000b800000 */
[----:B------:R-:W2:Y:S01]  /*0220*/  LDC.64 R38, c[0x0][0xca8] ;  /* 0x00032a00ff267b82 */ /* 0x000ea20000000a00 */
[----:B------:R-:W2:Y:S02]  /*0230*/  LDCU.64 UR4, c[0x0][0x358] ;  /* 0x00006b00ff0477ac */ /* 0x000ea40008000a00 */
[----:B--2---:R2:W5:Y:S01]  /*0240*/  LDG.E R38, desc[UR4][R38.64] ;  /* 0x0000000426267981 */ /* 0x004562000c1e1900 */
[----:B------:R-:W-:Y:S05]  /*0250*/  BRA `(.L_x_2) ;  /* 0x0000000000087947 */ /* 0x000fea0003800000 */
.L_x_3:
[----:B------:R-:W2:Y:S02]  /*0260*/  LDCU UR4, c[0x0][0xca0] ;  /* 0x00019400ff0477ac */ /* 0x000ea40008000800 */
[----:B--2---:R-:W-:Y:S02]  /*0270*/  MOV R38, UR4 ;  /* 0x0000000400267c02 */ /* 0x004fe40008000f00 */
.L_x_2:
[----:B------:R-:W-:Y:S01]  /*0280*/  IMAD.U32 R0, RZ, RZ, UR20 ;  /* 0x00000014ff007e24 */ /* 0x000fe2000f8e00ff */
[----:B------:R-:W-:Y:S04]  /*0290*/  BSSY.RECONVERGENT B0, `(.L_x_4) ;  /* 0x0000012000007945 */ /* 0x000fe80003800200 */
[C---:B------:R-:W-:Y:S02]  /*02a0*/  ISETP.NE.OR P2, PT, R0.reuse, 0x1, !P1 ;  /* 0x000000010000780c */ /* 0x040fe40004f45670 */
[----:B------:R-:W-:-:S11]  /*02b0*/  ISETP.NE.OR P0, PT, R0, 0x3, !P1 ;  /* 0x000000030000780c */ /* 0x000fd60004f05670 */
[----:B------:R-:W-:Y:S05]  /*02c0*/  @P2 BRA `(.L_x_5) ;  /* 0x0000000000382947 */ /* 0x000fea0003800000 */
[----:B------:R-:W3:Y:S02]  /*02d0*/  LDCU.64 UR4, c[0x0][0x348] ;  /* 0x00006900ff0477ac */ /* 0x000ee40008000a00 */
[----:B---3--:R-:W-:Y:S02]  /*02e0*/  UIADD3 UR10, UP3, UPT, UR4, 0x80, URZ ;  /* 0x00000080040a7890 */ /* 0x008fe4000ff7e0ff */
[----:B------:R-:W-:Y:S02]  /*02f0*/  UIADD3 UR8, UP2, UPT, UR4, 0x180, URZ ;  /* 0x0000018004087890 */ /* 0x000fe4000ff5e0ff */
[----:B------:R-:W-:Y:S02]  /*0300*/  UIADD3 UR6, UP1, UPT, UR4, 0x280, URZ ;  /* 0x0000028004067890 */ /* 0x000fe4000ff3e0ff */
[----:B------:R-:W-:Y:S02]  /*0310*/  UIADD3 UR4, UP0, UPT, UR4, 0x380, URZ ;  /* 0x0000038004047890 */ /* 0x000fe4000ff1e0ff */
[----:B------:R-:W-:-:S02]  /*0320*/  UIADD3.X UR11, UPT, UPT, URZ, UR5, URZ, UP3, !UPT ;  /* 0x00000005ff0b7290 */ /* 0x000fc40009ffe4ff */
[----:B------:R-:W-:Y:S02]  /*0330*/  UIADD3.X UR9, UPT, UPT, URZ, UR5, URZ, UP2, !UPT ;  /* 0x00000005ff097290 */ /* 0x000fe400097fe4ff */
[----:B------:R-:W-:Y:S02]  /*0340*/  UIADD3.X UR7, UPT, UPT, URZ, UR5, URZ, UP1, !UPT ;  /* 0x00000005ff077290 */ /* 0x000fe40008ffe4ff */
[----:B------:R-:W-:-:S03]  /*0350*/  UIADD3.X UR5, UPT, UPT, URZ, UR5, URZ, UP0, !UPT ;  /* 0x00000005ff057290 */ /* 0x000fc600087fe4ff */
[----:B------:R3:W-:Y:S02]  /*0360*/  UTMACCTL.PF [UR10] ;  /* 0x000000000a0079b9 */ /* 0x0007e40008040000 */
[----:B------:R3:W-:Y:S02]  /*0370*/  UTMACCTL.PF [UR8] ;  /* 0x00000000080079b9 */ /* 0x0007e40008040000 */
[----:B------:R3:W-:Y:S02]  /*0380*/  UTMACCTL.PF [UR6] ;  /* 0x00000000060079b9 */ /* 0x0007e40008040000 */
[----:B------:R3:W-:Y:S02]  /*0390*/  UTMACCTL.PF [UR4] ;  /* 0x00000000040079b9 */ /* 0x0007e40008040000 */
[----:B---3--:R-:W-:Y:S01]  /*03a0*/  NOP ;  /* 0x0000000000007918 */ /* 0x008fe20000000000 */
.L_x_5:
[----:B------:R-:W-:Y:S05]  /*03b0*/  BSYNC.RECONVERGENT B0 ;  /* 0x0000000000007941 */ /* 0x000fea0003800200 */
.L_x_4:
[----:B------:R-:W-:Y:S04]  /*03c0*/  BSSY.RECONVERGENT B0, `(.L_x_6) ;  /* 0x000000a000007945 */ /* 0x000fe80003800200 */
[----:B------:R-:W-:Y:S05]  /*03d0*/  @P0 BRA `(.L_x_7) ;  /* 0x0000000000200947 */ /* 0x000fea0003800000 */
[----:B------:R-:W3:Y:S02]  /*03e0*/  LDCU.64 UR4, c[0x0][0x348] ;  /* 0x00006900ff0477ac */ /* 0x000ee40008000a00 */
[----:B---3--:R-:W-:Y:S02]  /*03f0*/  UIADD3 UR6, UP1, UPT, UR4, 0x980, URZ ;  /* 0x0000098004067890 */ /* 0x008fe4000ff3e0ff */
[----:B------:R-:W-:Y:S02]  /*0400*/  UIADD3 UR4, UP0, UPT, UR4, 0xa80, URZ ;  /* 0x00000a8004047890 */ /* 0x000fe4000ff1e0ff */
[----:B------:R-:W-:Y:S02]  /*0410*/  UIADD3.X UR7, UPT, UPT, URZ, UR5, URZ, UP1, !UPT ;  /* 0x00000005ff077290 */ /* 0x000fe40008ffe4ff */
[----:B------:R-:W-:-:S07]  /*0420*/  UIADD3.X UR5, UPT, UPT, URZ, UR5, URZ, UP0, !UPT ;  /* 0x00000005ff057290 */ /* 0x000fce00087fe4ff */
[----:B------:R3:W-:Y:S02]  /*0430*/  UTMACCTL.PF [UR6] ;  /* 0x00000000060079b9 */ /* 0x0007e40008040000 */
[----:B------:R3:W-:Y:S02]  /*0440*/  UTMACCTL.PF [UR4] ;  /* 0x00000000040079b9 */ /* 0x0007e40008040000 */
[----:B---3--:R-:W-:Y:S01]  /*0450*/  NOP ;  /* 0x0000000000007918 */ /* 0x008fe20000000000 */
.L_x_7:
[----:B------:R-:W-:Y:S05]  /*0460*/  BSYNC.RECONVERGENT B0 ;  /* 0x0000000000007941 */ /* 0x000fea0003800200 */
.L_x_6:
[----:B------:R-:W3:Y:S01]  /*0470*/  LDCU.64 UR4, c[0x0][0xc88] ;  /* 0x00019100ff0477ac */ /* 0x000ee20008000a00 */
[----:B------:R-:W-:Y:S02]  /*0480*/  UISETP.EQ.U32.AND UP2, UPT, UR12, URZ, UPT ;  /* 0x000000ff0c00728c */ /* 0x000fe4000bf42070 */
[----:B------:R-:W-:Y:S02]  /*0490*/  UPLOP3.LUT UP4, UPT, UPT, UPT, UPT, 0x80, 0x8 ;  /* 0x000000000008789c */ /* 0x000fe40003f8f070 */
[----:B---3--:R-:W-:-:S04]  /*04a0*/  UISETP.NE.U32.AND UP0, UPT, UR4, URZ, UPT ;  /* 0x000000ff0400728c */ /* 0x008fc8000bf05070 */
[----:B------:R-:W-:-:S04]  /*04b0*/  UISETP.NE.AND.EX UP1, UPT, UR5, URZ, UPT, UP0 ;  /* 0x000000ff0500728c */ /* 0x000fc8000bf25300 */
[----:B------:R-:W-:-:S04]  /*04c0*/  UISETP.EQ.OR.EX UP3, UPT, UR13, URZ, !UP1, UP2 ;  /* 0x000000ff0d00728c */ /* 0x000fc8000cf62720 */
[----:B------:R-:W-:-:S06]  /*04d0*/  UP2UR UR4, UPR, URZ, 0x8 ;  /* 0x00000008ff047883 */ /* 0x000fcc0008000000 */
[----:B------:R-:W-:Y:S01]  /*04e0*/  MOV R83, UR4 ;  /* 0x0000000400537c02 */ /* 0x000fe20008000f00 */
[----:B------:R-:W-:Y:S06]  /*04f0*/  BRA.U !UP3, `(.L_x_8) ;  /* 0x000000010b207547 */ /* 0x000fec000b800000 */
[----:B------:R-:W-:Y:S01]  /*0500*/  UISETP.NE.U32.AND UP2, UPT, UR12, URZ, UPT ;  /* 0x000000ff0c00728c */ /* 0x000fe2000bf45070 */
[----:B-----5:R-:W-:Y:S01]  /*0510*/  FSETP.NEU.AND P0, PT, R41, RZ, PT ;  /* 0x000000ff2900720b */ /* 0x020fe20003f0d000 */
[----:B------:R-:W-:Y:S02]  /*0520*/  USEL UR4, URZ, 0xffffffff, UP1 ;  /* 0xffffffffff047887 */ /* 0x000fe40008800000 */
[----:B------:R-:W-:-:S10]  /*0530*/  UISETP.NE.AND.EX UP2, UPT, UR13, URZ, UPT, UP2 ;  /* 0x000000ff0d00728c */ /* 0x000fd4000bf45320 */
[----:B------:R-:W-:Y:S01]  /*0540*/  VOTEU.ANY UP0, P0 ;  /* 0x0000000000ff7886 */ /* 0x000fe20000000100 */
[----:B------:R-:W-:-:S04]  /*0550*/  @!UP2 USEL UR4, URZ, 0xffffffff, UP0 ;  /* 0xffffffffff04a887 */ /* 0x000fc80008000000 */
[----:B------:R-:W-:-:S04]  /*0560*/  ULOP3.LUT UR4, UR4, 0x1, URZ, 0xc0, !UPT ;  /* 0x0000000104047892 */ /* 0x000fc8000f8ec0ff */
[----:B------:R-:W-:-:S11]  /*0570*/  UISETP.NE.U32.AND UP4, UPT, UR4, 0x1, UPT ;  /* 0x000000010400788c */ /* 0x000fd6000bf85070 */
.L_x_8:
[----:B------:R-:W3:Y:S01]  /*0580*/  SHFL.IDX PT, R0, R81, RZ, 0x1f ;  /* 0x00001fff51007589 */ /* 0x000ee200000e0000 */
[----:B------:R-:W-:-:S04]  /*0590*/  UISETP.NE.AND UP0, UPT, UR20, 0x2, UPT ;  /* 0x000000021400788c */ /* 0x000fc8000bf05270 */
[----:B------:R-:W-:Y:S02]  /*05a0*/  UISETP.EQ.AND UP2, UPT, UR47, URZ, !UP0 ;  /* 0x000000ff2f00728c */ /* 0x000fe4000c742270 */
[----:B------:R-:W-:-:S04]  /*05b0*/  USEL UR48, URZ, 0x1, UP0 ;  /* 0x00000001ff307887 */ /* 0x000fc80008000000 */
[----:B------:R-:W-:Y:S02]  /*05c0*/  PLOP3.LUT P4, PT, P1, PT, UP2, 0x80, 0x8 ;  /* 0x000000000008781c */ /* 0x000fe40000f8f028 */
[----:B---3--:R-:W-:-:S13]  /*05d0*/  ISETP.NE.AND P0, PT, R0, RZ, PT ;  /* 0x000000ff0000720c */ /* 0x008fda0003f05270 */
[----:B------:R-:W-:Y:S05]  /*05e0*/  @P0 BRA `(.L_x_9) ;  /* 0x0000000000a80947 */ /* 0x000fea0003800000 */
[----:B------:R-:W-:Y:S01]  /*05f0*/  ELECT P0, URZ, PT ;  /* 0x0000000000ff782f */ /* 0x000fe20003800000 */
[----:B------:R-:W-:-:S12]  /*0600*/  BSSY.RECONVERGENT B0, `(.L_x_9) ;  /* 0x0000028000007945 */ /* 0x000fd80003800200 */
[----:B------:R-:W-:Y:S05]  /*0610*/  @!P0 BRA `(.L_x_10) ;  /* 0x0000000000988947 */ /* 0x000fea0003800000 */
[----:B------:R-:W-:Y:S01]  /*0620*/  UMOV UR4, 0x400 ;  /* 0x0000040000047882 */ /* 0x000fe20000000000 */
[----:B------:R-:W-:Y:S01]  /*0630*/  UMOV UR8, 0x1 ;  /* 0x0000000100087882 */ /* 0x000fe20000000000 */
[----:B------:R-:W-:Y:S01]  /*0640*/  UMOV UR6, 0x2 ;  /* 0x0000000200067882 */ /* 0x000fe20000000000 */
[----:B------:R-:W-:Y:S02]  /*0650*/  ULEA UR4, UR54, UR4, 0x18 ;  /* 0x0000000436047291 */ /* 0x000fe4000f8ec0ff */
[----:B------:R-:W-:-:S04]  /*0660*/  UIADD3 UR8, UPT, UPT, -UR8, 0x100000, URZ ;  /* 0x0010000008087890 */ /* 0x000fc8000fffe1ff */
[----:B------:R-:W-:Y:S02]  /*0670*/  USHF.L.U32 UR9, UR8, 0xb, URZ ;  /* 0x0000000b08097899 */ /* 0x000fe400080006ff */
[----:B------:R-:W-:Y:S02]  /*0680*/  USHF.L.U32 UR8, UR8, 0x1, URZ ;  /* 0x0000000108087899 */ /* 0x000fe400080006ff */
[----:B------:R-:W-:-:S04]  /*0690*/  UIADD3 UR6, UPT, UPT, -UR6, 0x100000, URZ ;  /* 0x0010000006067890 */ /* 0x000fc8000fffe1ff */
[----:B------:R-:W-:Y:S02]  /*06a0*/  USHF.L.U32 UR7, UR6, 0xb, URZ ;  /* 0x0000000b06077899 */ /* 0x000fe400080006ff */
[----:B------:R-:W-:Y:S01]  /*06b0*/  USHF.L.U32 UR6, UR6, 0x1, URZ ;  /* 0x0000000106067899 */ /* 0x000fe200080006ff */
[----:B------:R-:W3:Y:S03]  /*06c0*/  FENCE.VIEW.ASYNC.S ;  /* 0x00000000000073c6 */ /* 0x000ee60000000000 */
[----:B---3--:R3:W4:Y:S08]  /*06d0*/  SYNCS.EXCH.64 URZ, [UR4], UR8 ;  /* 0x0000000804ff75b2 */ /* 0x0087300008000100 */
[----:B------:R3:W1:Y:S01]  /*06e0*/  SYNCS.EXCH.64 URZ, [UR4+0x68], UR6 ;  /* 0x0000680604ff75b2 */ /* 0x0006620008000100 */
        /* <DEDUP_REMOVED lines=23> */
[----:B------:R3:W1:Y:S02]  /*0860*/  SYNCS.EXCH.64 URZ, [UR4+0xc8], UR6 ;  /* 0x0000c80604ff75b2 */ /* 0x0006640008000100 */
[----:B---34-:R-:W-:Y:S01]  /*0870*/  NOP ;  /* 0x0000000000007918 */ /* 0x018fe20000000000 */
.L_x_10:
[----:B------:R-:W-:Y:S05]  /*0880*/  BSYNC.RECONVERGENT B0 ;  /* 0x0000000000007941 */ /* 0x000fea0003800200 */
.L_x_9:
[----:B------:R-:W3:Y:S01]  /*0890*/  SHFL.IDX PT, R0, R81, RZ, 0x1f ;  /* 0x00001fff51007589 */ /* 0x000ee200000e0000 */
[----:B------:R-:W-:Y:S01]  /*08a0*/  NOP ;  /* 0x0000000000007918 */ /* 0x000fe20000000000 */
[----:B---3--:R-:W-:-:S13]  /*08b0*/  ISETP.NE.AND P0, PT, R0, 0x1, PT ;  /* 0x000000010000780c */ /* 0x008fda0003f05270 */
[----:B------:R-:W-:Y:S05]  /*08c0*/  @P0 BRA `(.L_x_11) ;  /* 0x0000000000540947 */ /* 0x000fea0003800000 */
        /* <DEDUP_REMOVED lines=10> */
[----:B------:R-:W-:Y:S01]  /*0970*/  ELECT P0, URZ, PT ;  /* 0x0000000000ff782f */ /* 0x000fe20003800000 */
[----:B------:R-:W3:Y:S02]  /*0980*/  FENCE.VIEW.ASYNC.S ;  /* 0x00000000000073c6 */ /* 0x000ee40000000000 */
[----:B---3--:R3:W4:Y:S08]  /*0990*/  SYNCS.EXCH.64 URZ, [UR4+0xd0], UR8 ;  /* 0x0000d00804ff75b2 */ /* 0x0087300008000100 */
[----:B------:R3:W1:Y:S01]  /*09a0*/  SYNCS.EXCH.64 URZ, [UR4+0xf0], UR6 ;  /* 0x0000f00604ff75b2 */ /* 0x0006620008000100 */
[----:B------:R3:W1:Y:S01]  /*09b0*/  SYNCS.EXCH.64 URZ, [UR4+0xd8], UR8 ;  /* 0x0000d80804ff75b2 */ /* 0x0006620008000100 */
[----:B------:R3:W1:Y:S01]  /*09c0*/  SYNCS.EXCH.64 URZ, [UR4+0xf8], UR6 ;  /* 0x0000f80604ff75b2 */ /* 0x0006620008000100 */
[----:B------:R3:W1:Y:S01]  /*09d0*/  SYNCS.EXCH.64 URZ, [UR4+0xe0], UR8 ;  /* 0x0000e00804ff75b2 */ /* 0x0006620008000100 */
[----:B------:R3:W1:Y:S01]  /*09e0*/  SYNCS.EXCH.64 URZ, [UR4+0x100], UR6 ;  /* 0x0001000604ff75b2 */ /* 0x0006620008000100 */
[----:B------:R3:W1:Y:S01]  /*09f0*/  SYNCS.EXCH.64 URZ, [UR4+0xe8], UR8 ;  /* 0x0000e80804ff75b2 */ /* 0x0006620008000100 */
[----:B------:R3:W1:Y:S01]  /*0a00*/  SYNCS.EXCH.64 URZ, [UR4+0x108], UR6 ;  /* 0x0001080604ff75b2 */ /* 0x0006620008000100 */
[----:B------:R-:W-:Y:S01]  /*0a10*/  NOP ;  /* 0x0000000000007918 */ /* 0x000fe20000000000 */
.L_x_11:
[----:B------:R-:W2:Y:S01]  /*0a20*/  SHFL.IDX PT, R0, R81, RZ, 0x1f ;  /* 0x00001fff51007589 */ /* 0x000ea200000e0000 */
[----:B------:R-:W-:Y:S01]  /*0a30*/  NOP ;  /* 0x0000000000007918 */ /* 0x000fe20000000000 */
[----:B--2---:R-:W-:-:S13]  /*0a40*/  ISETP.NE.AND P0, PT, R0, 0x3, PT ;  /* 0x000000030000780c */ /* 0x004fda0003f05270 */
[----:B------:R-:W-:Y:S05]  /*0a50*/  @P0 BRA `(.L_x_12) ;  /* 0x00000000002c0947 */ /* 0x000fea0003800000 */
[----:B---3--:R-:W-:Y:S01]  /*0a60*/  UMOV UR6, 0x400 ;  /* 0x0000040000067882 */ /* 0x008fe20000000000 */
[----:B------:R-:W-:Y:S01]  /*0a70*/  UMOV UR4, 0x20 ;  /* 0x0000002000047882 */ /* 0x000fe20000000000 */
[----:B------:R-:W-:Y:S02]  /*0a80*/  ULEA UR6, UR54, UR6, 0x18 ;  /* 0x0000000636067291 */ /* 0x000fe4000f8ec0ff */
[----:B------:R-:W-:-:S04]  /*0a90*/  UIADD3 UR4, UPT, UPT, -UR4, 0x100000, URZ ;  /* 0x0010000004047890 */ /* 0x000fc8000fffe1ff */
[----:B------:R-:W-:Y:S02]  /*0aa0*/  USHF.L.U32 UR5, UR4, 0xb, URZ ;  /* 0x0000000b04057899 */ /* 0x000fe400080006ff */
[----:B------:R-:W-:Y:S01]  /*0ab0*/  USHF.L.U32 UR4, UR4, 0x1, URZ ;  /* 0x0000000104047899 */ /* 0x000fe200080006ff */
[----:B------:R-:W-:Y:S01]  /*0ac0*/  ELECT P0, URZ, PT ;  /* 0x0000000000ff782f */ /* 0x000fe20003800000 */
[----:B------:R-:W2:Y:S10]  /*0ad0*/  FENCE.VIEW.ASYNC.S ;  /* 0x00000000000073c6 */ /* 0x000eb40000000000 */
[----:B--2---:R2:W3:Y:S01]  /*0ae0*/  SYNCS.EXCH.64 URZ, [UR6+0x110], UR4 ;  /* 0x0001100406ff75b2 */ /* 0x0044e20008000100 */
[----:B------:R2:W1:Y:S01]  /*0af0*/  SYNCS.EXCH.64 URZ, [UR6+0x118], UR4 ;  /* 0x0001180406ff75b2 */ /* 0x0004620008000100 */
[----:B------:R-:W-:Y:S01]  /*0b00*/  NOP ;  /* 0x0000000000007918 */ /* 0x000fe20000000000 */
.L_x_12:
[----:B------:R-:W4:Y:S01]  /*0b10*/  SHFL.IDX PT, R0, R81, RZ, 0x1f ;  /* 0x00001fff51007589 */ /* 0x000f2200000e0000 */
[----:B------:R-:W-:Y:S01]  /*0b20*/  NOP ;  /* 0x0000000000007918 */ /* 0x000fe20000000000 */
[----:B----4-:R-:W-:-:S13]  /*0b30*/  ISETP.NE.AND P0, PT, R0, 0x4, PT ;  /* 0x000000040000780c */ /* 0x010fda0003f05270 */
[----:B------:R-:W-:Y:S05]  /*0b40*/  @P0 BRA `(.L_x_13) ;  /* 0x0000000000480947 */ /* 0x000fea0003800000 */
[----:B--23--:R-:W-:Y:S01]  /*0b50*/  UMOV UR4, 0x3a0 ;  /* 0x000003a000047882 */ /* 0x00cfe20000000000 */
[----:B------:R-:W-:Y:S01]  /*0b60*/  UMOV UR6, 0x400 ;  /* 0x0000040000067882 */ /* 0x000fe20000000000 */
[----:B------:R-:W-:Y:S01]  /*0b70*/  USEL UR4, UR4, 0x320, UP4 ;  /* 0x0000032004047887 */ /* 0x000fe2000a000000 */
        /* <DEDUP_REMOVED lines=9> */
[----:B------:R-:W2:Y:S02]  /*0c10*/  FENCE.VIEW.ASYNC.S ;  /* 0x00000000000073c6 */ /* 0x000ea40000000000 */
[----:B--2---:R4:W2:Y:S08]  /*0c20*/  SYNCS.EXCH.64 URZ, [UR6+0x120], UR8 ;  /* 0x0001200806ff75b2 */ /* 0x0048b00008000100 */
[----:B------:R4:W3:Y:S01]  /*0c30*/  SYNCS.EXCH.64 URZ, [UR6+0x130], UR4 ;  /* 0x0001300406ff75b2 */ /* 0x0008e20008000100 */
[----:B------:R4:W1:Y:S01]  /*0c40*/  SYNCS.EXCH.64 URZ, [UR6+0x128], UR8 ;  /* 0x0001280806ff75b2 */ /* 0x0008620008000100 */
[----:B------:R4:W1:Y:S02]  /*0c50*/  SYNCS.EXCH.64 URZ, [UR6+0x138], UR4 ;  /* 0x0001380406ff75b2 */ /* 0x0008640008000100 */
[----:B----4-:R-:W-:Y:S01]  /*0c60*/  NOP ;  /* 0x0000000000007918 */ /* 0x010fe20000000000 */
.L_x_13:
[----:B------:R-:W4:Y:S01]  /*0c70*/  SHFL.IDX PT, R0, R81, RZ, 0x1f ;  /* 0x00001fff51007589 */ /* 0x000f2200000e0000 */
[----:B------:R-:W-:Y:S01]  /*0c80*/  NOP ;  /* 0x0000000000007918 */ /* 0x000fe20000000000 */
[----:B----4-:R-:W-:-:S13]  /*0c90*/  ISETP.NE.AND P0, PT, R0, 0x5, PT ;  /* 0x000000050000780c */ /* 0x010fda0003f05270 */
[----:B------:R-:W-:Y:S05]  /*0ca0*/  @P0 BRA `(.L_x_14) ;  /* 0x0000000000440947 */ /* 0x000fea0003800000 */
[----:B--23--:R-:W-:Y:S01]  /*0cb0*/  UMOV UR4, 0x400 ;  /* 0x0000040000047882 */ /* 0x00cfe20000000000 */
        /* <DEDUP_REMOVED lines=16> */
.L_x_14:
[----:B------:R-:W4:Y:S01]  /*0dc0*/  SHFL.IDX PT, R0, R81, RZ, 0x1f ;  /* 0x00001fff51007589 */ /* 0x000f2200000e0000 */
[----:B------:R-:W-:Y:S01]  /*0dd0*/  ISETP.NE.OR P1, PT, RZ, UR20, !P1 ;  /* 0x00000014ff007c0c */ /* 0x000fe2000cf25670 */
[----:B------:R-:W-:Y:S01]  /*0de0*/  NOP ;  /* 0x0000000000007918 */ /* 0x000fe20000000000 */
[----:B----4-:R-:W-:-:S13]  /*0df0*/  ISETP.NE.AND P0, PT, R0, 0x3, PT ;  /* 0x000000030000780c */ /* 0x010fda0003f05270 */
[----:B------:R-:W-:Y:S05]  /*0e00*/  @P0 BRA `(.L_x_15) ;  /* 0x0000000000340947 */ /* 0x000fea0003800000 */
[----:B--23--:R-:W-:Y:S01]  /*0e10*/  UMOV UR4, 0x400 ;  /* 0x0000040000047882 */ /* 0x00cfe20000000000 */
[----:B------:R-:W-:Y:S01]  /*0e20*/  UMOV UR6, 0x20 ;  /* 0x0000002000067882 */ /* 0x000fe20000000000 */
[----:B------:R-:W-:Y:S02]  /*0e30*/  ULEA UR4, UR54, UR4, 0x18 ;  /* 0x0000000436047291 */ /* 0x000fe4000f8ec0ff */
[----:B------:R-:W-:-:S04]  /*0e40*/  UIADD3 UR6, UPT, UPT, -UR6, 0x100000, URZ ;  /* 0x0010000006067890 */ /* 0x000fc8000fffe1ff */
[----:B------:R-:W-:Y:S02]  /*0e50*/  USHF.L.U32 UR7, UR6, 0xb, URZ ;  /* 0x0000000b06077899 */ /* 0x000fe400080006ff */
[----:B------:R-:W-:Y:S01]  /*0e60*/  USHF.L.U32 UR6, UR6, 0x1, URZ ;  /* 0x0000000106067899 */ /* 0x000fe200080006ff */
[----:B------:R-:W-:Y:S01]  /*0e70*/  ELECT P0, URZ, PT ;  /* 0x0000000000ff782f */ /* 0x000fe20003800000 */
[----:B------:R-:W2:Y:S10]  /*0e80*/  FENCE.VIEW.ASYNC.S ;  /* 0x00000000000073c6 */ /* 0x000eb40000000000 */
[----:B--2---:R4:W2:Y:S01]  /*0e90*/  SYNCS.EXCH.64 URZ, [UR4+0x160], UR6 ;  /* 0x0001600604ff75b2 */ /* 0x0048a20008000100 */
[----:B------:R4:W3:Y:S01]  /*0ea0*/  SYNCS.EXCH.64 URZ, [UR4+0x170], UR6 ;  /* 0x0001700604ff75b2 */ /* 0x0008e20008000100 */
[----:B------:R4:W1:Y:S01]  /*0eb0*/  SYNCS.EXCH.64 URZ, [UR4+0x168], UR6 ;  /* 0x0001680604ff75b2 */ /* 0x0008620008000100 */
[----:B------:R4:W1:Y:S02]  /*0ec0*/  SYNCS.EXCH.64 URZ, [UR4+0x178], UR6 ;  /* 0x0001780604ff75b2 */ /* 0x0008640008000100 */
[----:B----4-:R-:W-:Y:S01]  /*0ed0*/  NOP ;  /* 0x0000000000007918 */ /* 0x010fe20000000000 */
.L_x_15:
[----:B------:R-:W-:Y:S01]  /*0ee0*/  VOTEU.ALL UP0, P1 ;  /* 0x0000000000ff7886 */ /* 0x000fe20000800000 */
[----:B--23--:R-:W-:Y:S01]  /*0ef0*/  UMOV UR4, 0x20 ;  /* 0x0000002000047882 */ /* 0x00cfe20000000000 */
[----:B------:R-:W2:Y:S01]  /*0f00*/  LDCU UR7, c[0x0][0x36c] ;  /* 0x00006d80ff0777ac */ /* 0x000ea20008000800 */
[----:B------:R-:W-:Y:S01]  /*0f10*/  NOP ;  /* 0x0000000000007918 */ /* 0x000fe20000000000 */
[----:B------:R-:W-:Y:S01]  /*0f20*/  LOP3.LUT R0, R94, 0x1f, RZ, 0xc0, !PT ;  /* 0x0000001f5e007812 */ /* 0x000fe200078ec0ff */
[----:B------:R-:W-:Y:S01]  /*0f30*/  @!UP0 UMOV UR6, 0x400 ;  /* 0x0000040000068882 */ /* 0x000fe20000000000 */
[----:B------:R-:W-:-:S04]  /*0f40*/  @!UP0 UIADD3 UR4, UPT, UPT, -UR4, 0x100000, URZ ;  /* 0x0010000004048890 */ /* 0x000fc8000fffe1ff */
[----:B------:R-:W-:Y:S02]  /*0f50*/  @!UP0 USHF.L.U32 UR5, UR4, 0xb, URZ ;  /* 0x0000000b04058899 */ /* 0x000fe400080006ff */
[----:B------:R-:W-:Y:S02]  /*0f60*/  @!UP0 USHF.L.U32 UR4, UR4, 0x1, URZ ;  /* 0x0000000104048899 */ /* 0x000fe400080006ff */
[----:B------:R-:W-:Y:S01]  /*0f70*/  @!UP0 ULEA UR6, UR54, UR6, 0x18 ;  /* 0x0000000636068291 */ /* 0x000fe2000f8ec0ff */
[----:B------:R-:W-:Y:S01]  /*0f80*/  VOTEU.ALL UP0, P1 ;  /* 0x0000000000ff7886 */ /* 0x000fe20000800000 */
[----:B------:R-:W-:Y:S02]  /*0f90*/  UISETP.NE.AND UP5, UPT, UR20, URZ, UPT ;  /* 0x000000ff1400728c */ /* 0x000fe4000bfa5270 */
[----:B--2---:R-:W-:Y:S01]  /*0fa0*/  UISETP.EQ.U32.AND UP6, UPT, UR7, 0x1, UPT ;  /* 0x000000010700788c */ /* 0x004fe2000bfc2070 */
[----:B------:R-:W2:Y:S07]  /*0fb0*/  FENCE.VIEW.ASYNC.S ;  /* 0x00000000000073c6 */ /* 0x000eae0000000000 */
[----:B--2---:R2:W3:Y:S01]  /*0fc0*/  @!UP0 SYNCS.EXCH.64 URZ, [UR6+0x180], UR4 ;  /* 0x0001800406ff85b2 */ /* 0x0044e20008000100 */
[----:B------:R-:W-:Y:S05]  /*0fd0*/  BRA.U !UP6, `(.L_x_16) ;  /* 0x000000010e087547 */ /* 0x000fea000b800000 */
[----:B-1-3--:R-:W-:Y:S01]  /*0fe0*/  UCGABAR_ARV ;  /* 0x00000000000079c7 */ /* 0x00afe20008000000 */
[----:B------:R-:W-:Y:S05]  /*0ff0*/  BRA `(.L_x_17) ;  /* 0x0000000000047947 */ /* 0x000fea0003800000 */
.L_x_16:
[----:B-1-3--:R-:W-:Y:S01]  /*1000*/  NOP ;  /* 0x0000000000007918 */ /* 0x00afe20000000000 */
.L_x_17:
[----:B------:R-:W1:Y:S01]  /*1010*/  S2UR UR62, SR_CTAID.X ;  /* 0x00000000003e79c3 */ /* 0x000e620000002500 */
[----:B------:R-:W-:-:S05]  /*1020*/  CS2R.32 R82, SR_CgaSize ;  /* 0x0000000000527805 */ /* 0x000fca0000008a00 */
[----:B------:R-:W-:-:S05]  /*1030*/  IMAD R82, R82, -0xa0, RZ ;  /* 0xffffff6052527824 */ /* 0x000fca00078e02ff */
[----:B--2---:R-:W-:-:S14]  /*1040*/  R2UR UR5, R82 ;  /* 0x00000000520572ca */ /* 0x004fdc00000e0000 */
[----:B------:R-:W2:Y:S01]  /*1050*/  LDCU UR5, c[0x0][UR5+0x2b0] ;  /* 0x00005600050577ac */ /* 0x000ea20008000800 */
[----:B------:R-:W-:-:S05]  /*1060*/  CS2R.32 R82, SR_CgaSize ;  /* 0x0000000000527805 */ /* 0x000fca0000008a00 */
[----:B------:R-:W-:-:S05]  /*1070*/  IMAD R82, R82, -0xa0, RZ ;  /* 0xffffff6052527824 */ /* 0x000fca00078e02ff */
[----:B------:R-:W-:-:S14]  /*1080*/  R2UR UR4, R82 ;  /* 0x00000000520472ca */ /* 0x000fdc00000e0000 */
[----:B------:R-:W3:Y:S01]  /*1090*/  LDCU UR4, c[0x0][UR4+0x2b4] ;  /* 0x00005680040477ac */ /* 0x000ee20008000800 */
[----:B------:R-:W4:Y:S01]  /*10a0*/  S2UR UR12, SR_CTAID.Y ;  /* 0x00000000000c79c3 */ /* 0x000f220000002600 */
[----:B------:R-:W-:-:S05]  /*10b0*/  CS2R.32 R82, SR_CgaSize ;  /* 0x0000000000527805 */ /* 0x000fca0000008a00 */
[----:B------:R-:W-:-:S05]  /*10c0*/  IMAD R82, R82, -0xa0, RZ ;  /* 0xffffff6052527824 */ /* 0x000fca00078e02ff */
[----:B------:R-:W-:-:S14]  /*10d0*/  R2UR UR7, R82 ;  /* 0x00000000520772ca */ /* 0x000fdc00000e0000 */
[----:B------:R-:W3:Y:S01]  /*10e0*/  LDCU UR7, c[0x0][UR7+0x2a4] ;  /* 0x00005480070777ac */ /* 0x000ee20008000800 */
[----:B------:R-:W-:-:S05]  /*10f0*/  CS2R.32 R82, SR_CgaSize ;  /* 0x0000000000527805 */ /* 0x000fca0000008a00 */
[----:B------:R-:W-:-:S05]  /*1100*/  IMAD R82, R82, -0xa0, RZ ;  /* 0xffffff6052527824 */ /* 0x000fca00078e02ff */
[----:B------:R-:W-:-:S14]  /*1110*/  R2UR UR63, R82 ;  /* 0x00000000523f72ca */ /* 0x000fdc00000e0000 */
[----:B------:R-:W3:Y:S01]  /*1120*/  LDCU UR63, c[0x0][UR63+0x2a0] ;  /* 0x000054003f3f77ac */ /* 0x000ee20008000800 */
[----:B------:R-:W-:Y:S02]  /*1130*/  UISETP.GT.U32.AND UP0, UPT, UR47, 0xffff, UPT ;  /* 0x0000ffff2f00788c */ /* 0x000fe4000bf04070 */
[----:B------:R-:W-:Y:S02]  /*1140*/  USHF.R.U32.HI UR60, URZ, 0x1, UR54 ;  /* 0x00000001ff3c7899 */ /* 0x000fe40008011636 */
[----:B------:R-:W-:Y:S01]  /*1150*/  USHF.L.U32 UR43, UR54, 0xa, URZ ;  /* 0x0000000a362b7899 */ /* 0x000fe200080006ff */
[----:B------:R-:W3:Y:S01]  /*1160*/  LDCU UR21, c[0x0][0xf24] ;  /* 0x0001e480ff1577ac */ /* 0x000ee20008000800 */
[----:B-1----:R-:W-:Y:S01]  /*1170*/  I2FP.F32.U32 R3, UR62 ;  /* 0x0000003e00037c45 */ /* 0x002fe20008201000 */
[----:B------:R-:W1:Y:S04]  /*1180*/  LDCU UR42, c[0x0][0xf24] ;  /* 0x0001e480ff2a77ac */ /* 0x000e680008000800 */
[----:B--2---:R-:W-:Y:S01]  /*1190*/  FMUL R3, R3, UR5 ;  /* 0x0000000503037c20 */ /* 0x004fe20008400000 */
[----:B------:R-:W2:Y:S01]  /*11a0*/  LDCU UR24, c[0x0][0xf30] ;  /* 0x0001e600ff1877ac */ /* 0x000ea20008000800 */
[----:B----4-:R-:W-:-:S04]  /*11b0*/  I2FP.F32.U32 R2, UR12 ;  /* 0x0000000c00027c45 */ /* 0x010fc80008201000 */
[----:B------:R-:W4:Y:S01]  /*11c0*/  F2I.U32.TRUNC.NTZ R3, R3 ;  /* 0x0000000300037305 */ /* 0x000f22000020f000 */
[----:B------:R-:W-:Y:S01]  /*11d0*/  USHF.L.U32 UR46, UR54, 0x8, URZ ;  /* 0x00000008362e7899 */ /* 0x000fe200080006ff */
[----:B---3--:R-:W-:Y:S01]  /*11e0*/  FMUL R2, R2, UR4 ;  /* 0x0000000402027c20 */ /* 0x008fe20008400000 */
[----:B------:R-:W-:Y:S02]  /*11f0*/  USHF.L.U32 UR22, UR54, 0x7, URZ ;  /* 0x0000000736167899 */ /* 0x000fe400080006ff */
[----:B------:R-:W-:Y:S01]  /*1200*/  USEL UR37, UR47, 0xffff, !UP0 ;  /* 0x0000ffff2f257887 */ /* 0x000fe2000c000000 */
[----:B------:R-:W-:Y:S02]  /*1210*/  UMOV UR28, UR62 ;  /* 0x0000003e001c7c82 */ /* 0x000fe40008000000 */
[----:B------:R-:W3:Y:S01]  /*1220*/  F2I.U32.TRUNC.NTZ R2, R2 ;  /* 0x0000000200027305 */ /* 0x000ee2000020f000 */
[----:B----4-:R-:W-:Y:S02]  /*1230*/  R2UR UR4, R3 ;  /* 0x00000000030472ca */ /* 0x010fe400000e0000 */
[----:B------:R-:W-:-:S02]  /*1240*/  PRMT R3, RZ, 0x7610, R3 ;  /* 0x00007610ff037816 */ /* 0x000fc40000000003 */
[----:B---3--:R-:W-:Y:S02]  /*1250*/  R2UR UR6, R2 ;  /* 0x00000000020672ca */ /* 0x008fe400000e0000 */
[----:B------:R-:W-:-:S07]  /*1260*/  PRMT R2, RZ, 0x7610, R2 ;  /* 0x00007610ff027816 */ /* 0x000fce0000000002 */
[----:B------:R-:W-:-:S04]  /*1270*/  UIADD3 UR5, UPT, UPT, -UR4, URZ, URZ ;  /* 0x000000ff04057290 */ /* 0x000fc8000fffe1ff */
[----:B------:R-:W-:Y:S02]  /*1280*/  UIMAD UR63, UR63, UR5, UR62 ;  /* 0x000000053f3f72a4 */ /* 0x000fe4000f8e023e */
[----:B------:R-:W-:-:S04]  /*1290*/  UIADD3 UR4, UPT, UPT, -UR6, URZ, URZ ;  /* 0x000000ff06047290 */ /* 0x000fc8000fffe1ff */
[----:B------:R-:W-:-:S06]  /*12a0*/  UIMAD UR4, UR7, UR4, UR12 ;  /* 0x00000004070472a4 */ /* 0x000fcc000f8e020c */
[----:B------:R-:W-:Y:S01]  /*12b0*/  IMAD.U32 R82, RZ, RZ, UR4 ;  /* 0x00000004ff527e24 */ /* 0x000fe2000f8e00ff */
[----:B-12---:R-:W-:Y:S06]  /*12c0*/  BRA.U UP5, `(.L_x_18) ;  /* 0x0000000105407547 */ /* 0x006fec000b800000 */
[----:B------:R-:W-:Y:S01]  /*12d0*/  R2UR UR4, R82 ;  /* 0x00000000520472ca */ /* 0x000fe200000e0000 */
[----:B------:R-:W-:-:S12]  /*12e0*/  ULOP3.LUT UR7, UR63, 0xfffffffe, URZ, 0xc0, !UPT ;  /* 0xfffffffe3f077892 */ /* 0x000fd8000f8ec0ff */
[----:B------:R-:W-:Y:S02]  /*12f0*/  UISETP.NE.AND UP0, UPT, UR4, URZ, UPT ;  /* 0x000000ff0400728c */ /* 0x000fe4000bf05270 */
[----:B------:R-:W-:Y:S02]  /*1300*/  ULOP3.LUT UR4, UR63, 0x2, URZ, 0x3c, !UPT ;  /* 0x000000023f047892 */ /* 0x000fe4000f8e3cff */
[----:B------:R-:W-:Y:S02]  /*1310*/  UISETP.GT.U32.AND UP2, UPT, UR63, 0x1, UP0 ;  /* 0x000000013f00788c */ /* 0x000fe40008744070 */
[----:B------:R-:W-:Y:S02]  /*1320*/  UISETP.GT.U32.AND UP0, UPT, UR4, 0x1, UP0 ;  /* 0x000000010400788c */ /* 0x000fe40008704070 */
[----:B------:R-:W-:Y:S02]  /*1330*/  USEL UR5, URZ, 0x2, UP2 ;  /* 0x00000002ff057887 */ /* 0x000fe40009000000 */
[----:B------:R-:W-:-:S02]  /*1340*/  USEL UR6, URZ, 0x1, UP2 ;  /* 0x00000001ff067887 */ /* 0x000fc40009000000 */
[----:B------:R-:W-:Y:S02]  /*1350*/  USEL UR4, URZ, 0x4, UP0 ;  /* 0x00000004ff047887 */ /* 0x000fe40008000000 */
[----:B------:R-:W-:Y:S02]  /*1360*/  USEL UR8, URZ, 0x8, UP0 ;  /* 0x00000008ff087887 */ /* 0x000fe40008000000 */
[----:B------:R-:W-:-:S03]  /*1370*/  UIADD3 UR4, UPT, UPT, UR4, UR5, UR6 ;  /* 0x0000000504047290 */ /* 0x000fc6000fffe006 */
[----:B------:R-:W-:Y:S01]  /*1380*/  UMOV UR5, 0x3 ;  /* 0x0000000300057882 */ /* 0x000fe20000000000 */
[----:B------:R-:W-:Y:S02]  /*1390*/  UIADD3 UR4, UPT, UPT, UR4, UR8, URZ ;  /* 0x0000000804047290 */ /* 0x000fe4000fffe0ff */
[----:B------:R-:W-:-:S04]  /*13a0*/  USHF.L.U32 UR5, UR5, UR7, URZ ;  /* 0x0000000705057299 */ /* 0x000fc800080006ff */
[----:B------:R-:W-:Y:S02]  /*13b0*/  MOV R3, UR4 ;  /* 0x0000000400037c02 */ /* 0x000fe40008000f00 */
[----:B------:R-:W-:-:S07]  /*13c0*/  IMAD.U32 R2, RZ, RZ, UR5 ;  /* 0x00000005ff027e24 */ /* 0x000fce000f8e00ff */
.L_x_18:
[----:B------:R-:W1:Y:S01]  /*13d0*/  S2UR UR36, SR_CTAID.Z ;  /* 0x00000000002479c3 */ /* 0x000e620000002700 */
[----:B------:R-:W-:Y:S01]  /*13e0*/  UISETP.GE.AND UP0, UPT, UR21, 0x1, UPT ;  /* 0x000000011500788c */ /* 0x000fe2000bf06270 */
[----:B------:R-:W-:-:S08]  /*13f0*/  UMOV UR25, 0x5 ;  /* 0x0000000500197882 */ /* 0x000fd00000000000 */
[----:B------:R-:W-:Y:S05]  /*1400*/  BRA.U !UP0, `(.L_x_19) ;  /* 0x0000000108d07547 */ /* 0x000fea000b800000 */
[----:B------:R-:W2:Y:S01]  /*1410*/  LDCU.128 UR16, c[0x0][0xf10] ;  /* 0x0001e200ff1077ac */ /* 0x000ea20008000c00 */
[----:B------:R-:W3:Y:S01]  /*1420*/  LDCU UR6, c[0x0][0x370] ;  /* 0x00006e00ff0677ac */ /* 0x000ee20008000800 */
[----:B------:R-:W4:Y:S01]  /*1430*/  LDCU UR7, c[0x0][0x374] ;  /* 0x00006e80ff0777ac */ /* 0x000f220008000800 */
[----:B------:R-:W1:Y:S01]  /*1440*/  LDCU UR23, c[0x0][0xf0c] ;  /* 0x0001e180ff1777ac */ /* 0x000e620008000800 */
[----:B------:R-:W1:Y:S01]  /*1450*/  LDCU UR13, c[0x0][0xf20] ;  /* 0x0001e400ff0d77ac */ /* 0x000e620008000800 */
[----:B------:R-:W1:Y:S01]  /*1460*/  LDCU.64 UR8, c[0x0][0xf28] ;  /* 0x0001e500ff0877ac */ /* 0x000e620008000a00 */
[----:B--2---:R-:W-:Y:S02]  /*1470*/  UISETP.NE.AND UP3, UPT, UR18, 0x1, UPT ;  /* 0x000000011200788c */ /* 0x004fe4000bf65270 */
[----:B----4-:R-:W-:Y:S02]  /*1480*/  UIMAD.WIDE.U32 UR10, UR7, UR19, URZ ;  /* 0x00000013070a72a5 */ /* 0x010fe4000f8e00ff */
[----:B---3--:R-:W-:-:S02]  /*1490*/  UIMAD.WIDE.U32 UR14, UR6, UR16, URZ ;  /* 0x00000010060e72a5 */ /* 0x008fc4000f8e00ff */
[----:B-1----:R-:W-:Y:S02]  /*14a0*/  UISETP.NE.AND UP0, UPT, UR23, 0x1, UPT ;  /* 0x000000011700788c */ /* 0x002fe4000bf05270 */
[----:B------:R-:W-:Y:S01]  /*14b0*/  UISETP.NE.AND UP2, UPT, UR21, 0x1, UPT ;  /* 0x000000011500788c */ /* 0x000fe2000bf45270 */
[----:B------:R-:W-:Y:S02]  /*14c0*/  UMOV UR10, UR11 ;  /* 0x0000000b000a7c82 */ /* 0x000fe40008000000 */
[----:B------:R-:W-:Y:S01]  /*14d0*/  UMOV UR14, UR15 ;  /* 0x0000000f000e7c82 */ /* 0x000fe20008000000 */
[----:B------:R-:W-:Y:S02]  /*14e0*/  @UP3 USHF.R.U32.HI UR7, URZ, UR13, UR10 ;  /* 0x0000000dff073299 */ /* 0x000fe4000801160a */
[----:B------:R-:W-:Y:S02]  /*14f0*/  UIMAD.WIDE.U32 UR4, UR28, UR16, URZ ;  /* 0x000000101c0472a5 */ /* 0x000fe4000f8e00ff */
[----:B------:R-:W-:-:S02]  /*1500*/  UIMAD.WIDE.U32 UR10, UR7, UR8, URZ ;  /* 0x00000008070a72a5 */ /* 0x000fc4000f8e00ff */
[----:B------:R-:W-:Y:S02]  /*1510*/  @UP0 USHF.R.U32.HI UR6, URZ, UR17, UR14 ;  /* 0x00000011ff060299 */ /* 0x000fe4000801160e */
[----:B------:R-:W-:Y:S02]  /*1520*/  UIMAD.WIDE.U32 UR14, UR12, UR19, URZ ;  /* 0x000000130c0e72a5 */ /* 0x000fe4000f8e00ff */
[----:B------:R-:W-:Y:S02]  /*1530*/  USHF.R.U32.HI UR5, URZ, UR17, UR5 ;  /* 0x00000011ff057299 */ /* 0x000fe40008011605 */
[----:B------:R-:W-:Y:S01]  /*1540*/  UIMAD.WIDE.U32 UR16, UR6, UR8, URZ ;  /* 0x00000008061072a5 */ /* 0x000fe2000f8e00ff */
[----:B------:R-:W-:Y:S02]  /*1550*/  UMOV UR10, UR11 ;  /* 0x0000000b000a7c82 */ /* 0x000fe40008000000 */
[----:B------:R-:W-:Y:S01]  /*1560*/  UMOV UR4, UR15 ;  /* 0x0000000f00047c82 */ /* 0x000fe20008000000 */
[----:B------:R-:W-:-:S02]  /*1570*/  @UP2 USHF.R.U32.HI UR7, URZ, UR9, UR10 ;  /* 0x00000009ff072299 */ /* 0x000fc4000801160a */
[----:B------:R-:W-:Y:S01]  /*1580*/  USHF.R.U32.HI UR4, URZ, UR13, UR4 ;  /* 0x0000000dff047299 */ /* 0x000fe20008011604 */
[----:B------:R-:W-:Y:S01]  /*1590*/  UMOV UR16, UR17 ;  /* 0x0000001100107c82 */ /* 0x000fe20008000000 */
[----:B------:R-:W-:Y:S02]  /*15a0*/  UIMAD UR7, UR7, UR21, URZ ;  /* 0x00000015070772a4 */ /* 0x000fe4000f8e02ff */
[----:B------:R-:W-:Y:S02]  /*15b0*/  USEL UR4, UR12, UR4, !UP3 ;  /* 0x000000040c047287 */ /* 0x000fe4000d800000 */
[----:B------:R-:W-:Y:S02]  /*15c0*/  @UP2 USHF.R.U32.HI UR6, URZ, UR9, UR16 ;  /* 0x00000009ff062299 */ /* 0x000fe40008011610 */
[----:B------:R-:W-:Y:S02]  /*15d0*/  USEL UR5, UR28, UR5, !UP0 ;  /* 0x000000051c057287 */ /* 0x000fe4000c000000 */
[----:B------:R-:W-:-:S02]  /*15e0*/  UIMAD UR13, UR6, UR21, URZ ;  /* 0x00000015060d72a4 */ /* 0x000fc4000f8e02ff */
[----:B------:R-:W-:Y:S02]  /*15f0*/  UISETP.GE.AND UP0, UPT, UR4, UR7, UPT ;  /* 0x000000070400728c */ /* 0x000fe4000bf06270 */
[----:B------:R-:W-:Y:S02]  /*1600*/  UIMAD.WIDE.U32 UR10, UR4, UR8, URZ ;  /* 0x00000008040a72a5 */ /* 0x000fe4000f8e00ff */
[----:B------:R-:W-:Y:S02]  /*1610*/  UISETP.GE.OR UP0, UPT, UR5, UR13, UP0 ;  /* 0x0000000d0500728c */ /* 0x000fe40008706670 */
[----:B------:R-:W-:Y:S02]  /*1620*/  UIMAD.WIDE.U32 UR14, UR5, UR8, URZ ;  /* 0x00000008050e72a5 */ /* 0x000fe4000f8e00ff */
[----:B------:R-:W-:Y:S01]  /*1630*/  UIADD3 UR7, UPT, UPT, -UR4, URZ, URZ ;  /* 0x000000ff04077290 */ /* 0x000fe2000fffe1ff */
[----:B------:R-:W-:Y:S01]  /*1640*/  UMOV UR8, UR11 ;  /* 0x0000000b00087c82 */ /* 0x000fe20008000000 */
[----:B------:R-:W-:-:S02]  /*1650*/  UIADD3 UR10, UPT, UPT, -UR5, URZ, URZ ;  /* 0x000000ff050a7290 */ /* 0x000fc4000fffe1ff */
[----:B------:R-:W-:Y:S02]  /*1660*/  USHF.R.U32.HI UR8, URZ, UR9, UR8 ;  /* 0x00000009ff087299 */ /* 0x000fe40008011608 */
[----:B------:R-:W-:Y:S02]  /*1670*/  UIMAD UR12, UR18, UR7, UR12 ;  /* 0x00000007120c72a4 */ /* 0x000fe4000f8e020c */
[----:B------:R-:W-:Y:S01]  /*1680*/  USEL UR8, UR4, UR8, !UP2 ;  /* 0x0000000804087287 */ /* 0x000fe2000d000000 */
[----:B------:R-:W-:Y:S01]  /*1690*/  @!UP0 UMOV UR7, UR15 ;  /* 0x0000000f00078c82 */ /* 0x000fe20008000000 */
[----:B------:R-:W-:Y:S02]  /*16a0*/  UIMAD UR28, UR23, UR10, UR28 ;  /* 0x0000000a171c72a4 */ /* 0x000fe4000f8e021c */
[----:B------:R-:W-:Y:S02]  /*16b0*/  @!UP0 USHF.R.U32.HI UR7, URZ, UR9, UR7 ;  /* 0x00000009ff078299 */ /* 0x000fe40008011607 */
[----:B------:R-:W-:-:S02]  /*16c0*/  UIADD3 UR9, UPT, UPT, -UR8, URZ, URZ ;  /* 0x000000ff08097290 */ /* 0x000fc4000fffe1ff */
[----:B------:R-:W-:Y:S02]  /*16d0*/  @!UP0 USEL UR7, UR5, UR7, !UP2 ;  /* 0x0000000705078287 */ /* 0x000fe4000d000000 */
[----:B------:R-:W-:Y:S02]  /*16e0*/  UIMAD UR9, UR21, UR9, UR4 ;  /* 0x00000009150972a4 */ /* 0x000fe4000f8e0204 */
[----:B------:R-:W-:Y:S02]  /*16f0*/  @!UP0 UIADD3 UR8, UPT, UPT, UR8, -UR7, URZ ;  /* 0x8000000708088290 */ /* 0x000fe4000fffe0ff */
[----:B------:R-:W-:Y:S02]  /*1700*/  @!UP0 UIMAD UR6, UR9, UR6, UR7 ;  /* 0x00000006090682a4 */ /* 0x000fe4000f8e0207 */
[----:B------:R-:W-:-:S04]  /*1710*/  @!UP0 UIMAD UR4, UR8, UR21, UR5 ;  /* 0x00000015080482a4 */ /* 0x000fc8000f8e0205 */
[----:B------:R-:W-:Y:S01]  /*1720*/  UIMAD UR12, UR4, UR18, UR12 ;  /* 0x00000012040c72a4 */ /* 0x000fe2000f8e020c */
[----:B------:R-:W-:Y:S02]  /*1730*/  @!UP0 UMOV UR5, UR6 ;  /* 0x0000000600058c82 */ /* 0x000fe40008000000 */
[----:B------:R-:W-:-:S12]  /*1740*/  UIMAD UR28, UR5, UR23, UR28 ;  /* 0x00000017051c72a4 */ /* 0x000fd8000f8e021c */
.L_x_19:
[----:B------:R-:W-:Y:S02]  /*1750*/  UISETP.NE.AND UP2, UPT, UR24, 0x1, UPT ;  /* 0x000000011800788c */ /* 0x000fe4000bf45270 */
[----:B------:R-:W-:Y:S02]  /*1760*/  ULOP3.LUT UR46, UR46, 0x300, URZ, 0xc0, !UPT ;  /* 0x000003002e2e7892 */ /* 0x000fe4000f8ec0ff */
[----:B------:R-:W-:Y:S02]  /*1770*/  ULOP3.LUT UR37, UR37, 0xffff, URZ, 0xc0, !UPT ;  /* 0x0000ffff25257892 */ /* 0x000fe4000f8ec0ff */
[----:B------:R-:W-:Y:S02]  /*1780*/  UISETP.NE.AND UP0, UPT, UR20, 0x2, UPT ;  /* 0x000000021400788c */ /* 0x000fe4000bf05270 */
[----:B------:R-:W-:Y:S02]  /*1790*/  ULOP3.LUT UR65, UR62, 0x1, URZ, 0xc0, !UPT ;  /* 0x000000013e417892 */ /* 0x000fe4000f8ec0ff */
[----:B------:R-:W-:-:S02]  /*17a0*/  ULOP3.LUT UR60, UR60, 0x1, URZ, 0xc0, !UPT ;  /* 0x000000013c3c7892 */ /* 0x000fc4000f8ec0ff */
[----:B------:R-:W-:Y:S02]  /*17b0*/  ULOP3.LUT UR43, UR43, 0x800, URZ, 0xc0, !UPT ;  /* 0x000008002b2b7892 */ /* 0x000fe4000f8ec0ff */
[----:B------:R-:W-:Y:S02]  /*17c0*/  ULOP3.LUT UR10, UR22, 0x80, URZ, 0xc0, !UPT ;  /* 0x00000080160a7892 */ /* 0x000fe4000f8ec0ff */
[----:B------:R-:W-:Y:S02]  /*17d0*/  USHF.R.U32.HI UR50, URZ, 0x9, UR46 ;  /* 0x00000009ff327899 */ /* 0x000fe4000801162e */
[----:B------:R-:W-:Y:S01]  /*17e0*/  USHF.L.U32 UR37, UR25, UR37, URZ ;  /* 0x0000002519257299 */ /* 0x000fe200080006ff */
[----:B------:R-:W-:Y:S11]  /*17f0*/  BRA.U UP2, `(.L_x_20) ;  /* 0x0000000102407547 */ /* 0x000ff6000b800000 */
[----:B------:R-:W2:Y:S01]  /*1800*/  LDCU.128 UR16, c[0x0][0xf10] ;  /* 0x0001e200ff1077ac */ /* 0x000ea20008000c00 */
[----:B------:R-:W3:Y:S01]  /*1810*/  LDCU UR8, c[0x0][0xf0c] ;  /* 0x0001e180ff0877ac */ /* 0x000ee20008000800 */
[----:B------:R-:W4:Y:S01]  /*1820*/  LDCU UR9, c[0x0][0xf20] ;  /* 0x0001e400ff0977ac */ /* 0x000f220008000800 */
[----:B--2---:R-:W-:Y:S02]  /*1830*/  UIMAD.WIDE.U32 UR4, UR28, UR16, URZ ;  /* 0x000000101c0472a5 */ /* 0x004fe4000f8e00ff */
[----:B------:R-:W-:Y:S02]  /*1840*/  UIMAD.WIDE.U32 UR6, UR12, UR19, URZ ;  /* 0x000000130c0672a5 */ /* 0x000fe4000f8e00ff */
[----:B---3--:R-:W-:Y:S02]  /*1850*/  UISETP.NE.AND UP2, UPT, UR8, 0x1, UPT ;  /* 0x000000010800788c */ /* 0x008fe4000bf45270 */
[----:B------:R-:W-:-:S03]  /*1860*/  USHF.R.U32.HI UR5, URZ, UR17, UR5 ;  /* 0x00000011ff057299 */ /* 0x000fc60008011605 */
[----:B------:R-:W-:Y:S01]  /*1870*/  UMOV UR4, UR7 ;  /* 0x0000000700047c82 */ /* 0x000fe20008000000 */
[----:B------:R-:W-:Y:S02]  /*1880*/  USEL UR5, UR28, UR5, !UP2 ;  /* 0x000000051c057287 */ /* 0x000fe4000d000000 */
[----:B------:R-:W-:Y:S02]  /*1890*/  UISETP.NE.AND UP2, UPT, UR18, 0x1, UPT ;  /* 0x000000011200788c */ /* 0x000fe4000bf45270 */
[----:B----4-:R-:W-:-:S04]  /*18a0*/  USHF.R.U32.HI UR4, URZ, UR9, UR4 ;  /* 0x00000009ff047299 */ /* 0x010fc80008011604 */
[----:B------:R-:W-:-:S04]  /*18b0*/  USEL UR4, UR12, UR4, !UP2 ;  /* 0x000000040c047287 */ /* 0x000fc8000d000000 */
[----:B------:R-:W-:Y:S02]  /*18c0*/  UIADD3 UR6, UPT, UPT, UR5, -UR4, URZ ;  /* 0x8000000405067290 */ /* 0x000fe4000fffe0ff */
[----:B------:R-:W-:Y:S02]  /*18d0*/  UIADD3 UR4, UPT, UPT, -UR5, UR4, URZ ;  /* 0x0000000405047290 */ /* 0x000fe4000fffe1ff */
[----:B------:R-:W-:Y:S02]  /*18e0*/  UIMAD UR12, UR6, UR18, UR12 ;  /* 0x00000012060c72a4 */ /* 0x000fe4000f8e020c */
[----:B------:R-:W-:-:S12]  /*18f0*/  UIMAD UR28, UR4, UR8, UR28 ;  /* 0x00000008041c72a4 */ /* 0x000fd8000f8e021c */
.L_x_20:
[----:B------:R-:W-:Y:S05]  /*1900*/  BRA.U !UP6, `(.L_x_21) ;  /* 0x000000010e0c7547 */ /* 0x000fea000b800000 */
[----:B------:R-:W-:Y:S01]  /*1910*/  UCGABAR_WAIT ;  /* 0x0000000000007dc7 */ /* 0x000fe20008000000 */
[----:B------:R-:W-:Y:S01]  /*1920*/  CCTL.IVALL ;  /* 0x00000000ff00798f */ /* 0x000fe20002000000 */
[----:B------:R-:W-:Y:S05]  /*1930*/  BRA `(.L_x_22) ;  /* 0x0000000000047947 */ /* 0x000fea0003800000 */
.L_x_21:
[----:B------:R-:W-:Y:S06]  /*1940*/  BAR.SYNC.DEFER_BLOCKING 0x0 ;  /* 0x0000000000007b1d */ /* 0x000fec0000010000 */
.L_x_22:
[----:B------:R-:W-:Y:S05]  /*1950*/  BRA.U UP0, `(.L_x_23) ;  /* 0x0000001900e47547 */ /* 0x000fea000b800000 */
[----:B------:R-:W2:Y:S01]  /*1960*/  LDCU UR6, c[0x0][0x38c] ;  /* 0x00007180ff0677ac */ /* 0x000ea20008000800 */
[----:B------:R-:W-:Y:S01]  /*1970*/  PLOP3.LUT P2, PT, PT, PT, UP4, 0x80, 0x8 ;  /* 0x000000000008781c */ /* 0x000fe20003f4f048 */
[----:B------:R-:W-:Y:S01]  /*1980*/  IMAD.MOV.U32 R12, RZ, RZ, 0x1 ;  /* 0x00000001ff0c7424 */ /* 0x000fe200078e00ff */
[----:B------:R-:W-:Y:S02]  /*1990*/  ISETP.NE.AND P3, PT, R0, RZ, P4 ;  /* 0x000000ff0000720c */ /* 0x000fe40002765270 */
[----:B------:R-:W-:Y:S02]  /*19a0*/  CS2R R10, SRZ ;  /* 0x00000000000a7805 */ /* 0x000fe4000001ff00 */
[----:B------:R-:W-:Y:S01]  /*19b0*/  PLOP3.LUT P2, PT, P2, PT, PT, 0x8, 0x80 ;  /* 0x000000000080781c */ /* 0x000fe2000174e170 */
[----:B------:R-:W-:Y:S01]  /*19c0*/  IMAD.MOV.U32 R9, RZ, RZ, RZ ;  /* 0x000000ffff097224 */ /* 0x000fe200078e00ff */
[----:B------:R-:W3:Y:S01]  /*19d0*/  LDCU UR56, c[0x0][0x370] ;  /* 0x00006e00ff3877ac */ /* 0x000ee20008000800 */
[----:B------:R-:W-:Y:S01]  /*19e0*/  IMAD.MOV.U32 R8, RZ, RZ, 0x1 ;  /* 0x00000001ff087424 */ /* 0x000fe200078e00ff */
[----:B------:R-:W4:Y:S01]  /*19f0*/  LDCU.64 UR44, c[0x0][0x348] ;  /* 0x00006900ff2c77ac */ /* 0x000f220008000a00 */
[----:B------:R-:W-:Y:S01]  /*1a00*/  ULEA UR60, UR65, UR60, 0x1 ;  /* 0x0000003c413c7291 */ /* 0x000fe2000f8e08ff */
[----:B------:R-:W1:Y:S01]  /*1a10*/  LDCU UR55, c[0x0][0x374] ;  /* 0x00006e80ff3777ac */ /* 0x000e620008000800 */
[----:B--2---:R-:W-:-:S02]  /*1a20*/  UIADD3 UR5, UPT, UPT, UR6, 0x7f, URZ ;  /* 0x0000007f06057890 */ /* 0x004fc4000fffe0ff */
[----:B------:R-:W-:Y:S02]  /*1a30*/  UIADD3 UR64, UPT, UPT, UR6, 0xfe, URZ ;  /* 0x000000fe06407890 */ /* 0x000fe4000fffe0ff */
[----:B------:R-:W-:Y:S01]  /*1a40*/  USHF.R.S32.HI UR4, URZ, 0x1f, UR5 ;  /* 0x0000001fff047899 */ /* 0x000fe20008011405 */
[----:B------:R-:W-:-:S03]  /*1a50*/  UMOV UR15, URZ ;  /* 0x000000ff000f7c82 */ /* 0x000fc60008000000 */
[----:B------:R-:W-:Y:S02]  /*1a60*/  ULEA.HI UR4, UR4, UR5, URZ, 0x7 ;  /* 0x0000000504047291 */ /* 0x000fe4000f8f38ff */
[----:B------:R-:W-:Y:S02]  /*1a70*/  UIADD3 UR5, UPT, UPT, UR6, -0x1, URZ ;  /* 0xffffffff06057890 */ /* 0x000fe4000fffe0ff */
[----:B------:R-:W-:Y:S02]  /*1a80*/  USHF.R.S32.HI UR58, URZ, 0x7, UR4 ;  /* 0x00000007ff3a7899 */ /* 0x000fe40008011404 */
[----:B------:R-:W-:Y:S02]  /*1a90*/  UISETP.GE.U32.AND UP1, UPT, UR5, -0xff, UPT ;  /* 0xffffff010500788c */ /* 0x000fe4000bf26070 */
[----:B------:R-:W-:-:S04]  /*1aa0*/  UISETP.LT.U32.AND UP0, UPT, UR58, 0xd, UPT ;  /* 0x0000000d3a00788c */ /* 0x000fc8000bf01070 */
[----:B------:R-:W-:Y:S02]  /*1ab0*/  USEL UR57, UR58, 0xd, UP0 ;  /* 0x0000000d3a397887 */ /* 0x000fe40008000000 */
[----:B------:R-:W-:Y:S02]  /*1ac0*/  UISETP.NE.AND UP0, UPT, UR20, URZ, UPT ;  /* 0x000000ff1400728c */ /* 0x000fe4000bf05270 */
[----:B------:R-:W-:Y:S02]  /*1ad0*/  UIADD3 UR4, UPT, UPT, UR57, -0x1, URZ ;  /* 0xffffffff39047890 */ /* 0x000fe4000fffe0ff */
[----:B------:R-:W-:Y:S02]  /*1ae0*/  @UP1 UIADD3 UR4, UPT, UPT, UR57, URZ, URZ ;  /* 0x000000ff39041290 */ /* 0x000fe4000fffe0ff */
[----:B------:R-:W-:Y:S02]  /*1af0*/  USEL UR47, UR48, 0x2, UP0 ;  /* 0x00000002302f7887 */ /* 0x000fe40008000000 */
[----:B------:R-:W-:-:S02]  /*1b00*/  UIADD3 UR61, UPT, UPT, UR58, -UR57, URZ ;  /* 0x800000393a3d7290 */ /* 0x000fc4000fffe0ff */
[----:B------:R-:W-:Y:S02]  /*1b10*/  UIADD3 UR51, UPT, UPT, UR4, 0x1, URZ ;  /* 0x0000000104337890 */ /* 0x000fe4000fffe0ff */
[----:B-1-34-:R-:W-:-:S12]  /*1b20*/  UIADD3 UR59, UPT, UPT, -UR4, URZ, URZ ;  /* 0x000000ff043b7290 */ /* 0x01afd8000fffe1ff */
.L_x_47:
[----:B------:R-:W-:Y:S01]  /*1b30*/  UISETP.NE.AND UP0, UPT, UR54, URZ, UPT ;  /* 0x000000ff3600728c */ /* 0x000fe2000bf05270 */
[----:B-1----:R-:W1:Y:S08]  /*1b40*/  S2UR UR54, SR_CgaCtaId ;  /* 0x00000000003679c3 */ /* 0x002e700000008800 */
[----:B---3--:R-:W-:Y:S05]  /*1b50*/  BRA.U UP0, `(.L_x_24) ;  /* 0x0000000100347547 */ /* 0x008fea000b800000 */
[----:B------:R-:W2:Y:S01]  /*1b60*/  S2R R0, SR_CgaCtaId ;  /* 0x0000000000007919 */ /* 0x000ea20000008800 */
[----:B------:R-:W-:Y:S02]  /*1b70*/  MOV R3, 0x400 ;  /* 0x0000040000037802 */ /* 0x000fe40000000f00 */
[----:B------:R-:W-:Y:S02]  /*1b80*/  SHF.L.U32 R2, R8, 0x1f, RZ ;  /* 0x0000001f08027819 */ /* 0x000fe400000006ff */
[----:B--2---:R-:W-:-:S05]  /*1b90*/  LEA R0, R0, R3, 0x18 ;  /* 0x0000000300007211 */ /* 0x004fca00078ec0ff */
[----:B------:R-:W-:-:S04]  /*1ba0*/  IMAD R3, R9, 0x8, R0 ;  /* 0x0000000809037824 */ /* 0x000fc800078e0200 */
[----:B------:R-:W2:Y:S02]  /*1bb0*/  SYNCS.PHASECHK.TRANS64.TRYWAIT P0, [R3+URZ+0x170], R2 ;  /* 0x00017002030075a7 */ /* 0x000ea400080011ff */
[----:B--2---:R-:W-:Y:S05]  /*1bc0*/  @!P0 BRA `(.L_x_25) ;  /* 0x0000008800408947 */ /* 0x004fea0003800000 */
.L_x_161:
[----:B------:R-:W-:Y:S01]  /*1bd0*/  VIADD R9, R9, 0x1 ;  /* 0x0000000109097836 */ /* 0x000fe20000000000 */
[----:B------:R2:W-:Y:S04]  /*1be0*/  SYNCS.ARRIVE.TRANS64.A1T0 RZ, [R3+URZ+0x160], RZ ;  /* 0x000160ff03ff79a7 */ /* 0x0005e800081000ff */
[----:B------:R-:W-:-:S04]  /*1bf0*/  ISETP.NE.AND P0, PT, R9, 0x2, PT ;  /* 0x000000020900780c */ /* 0x000fc80003f05270 */
[----:B------:R-:W-:Y:S02]  /*1c00*/  SEL R9, R9, RZ, P0 ;  /* 0x000000ff09097207 */ /* 0x000fe40000000000 */
[----:B--2---:R-:W-:-:S04]  /*1c10*/  SEL R3, RZ, 0x1, P0 ;  /* 0x00000001ff037807 */ /* 0x004fc80000000000 */
[----:B------:R-:W-:Y:S02]  /*1c20*/  LOP3.LUT R8, R8, R3, RZ, 0x3c, !PT ;  /* 0x0000000308087212 */ /* 0x000fe400078e3cff */
.L_x_24:
[----:B------:R-:W-:Y:S01]  /*1c30*/  UMOV UR5, 0x400 ;  /* 0x0000040000057882 */ /* 0x000fe20000000000 */
[----:B------:R-:W-:Y:S01]  /*1c40*/  SHF.L.U32 R0, R12, 0x1f, RZ ;  /* 0x0000001f0c007819 */ /* 0x000fe200000006ff */
[----:B-1----:R-:W-:Y:S02]  /*1c50*/  ULEA UR5, UR54, UR5, 0x18 ;  /* 0x0000000536057291 */ /* 0x002fe4000f8ec0ff */
[----:B------:R-:W-:Y:S02]  /*1c60*/  UISETP.GE.U32.AND UP0, UPT, UR64, 0xff, UPT ;  /* 0x000000ff4000788c */ /* 0x000fe4000bf06070 */
[----:B------:R-:W-:Y:S02]  /*1c70*/  ULEA UR4, UR15, UR5, 0x3 ;  /* 0x000000050f047291 */ /* 0x000fe4000f8e18ff */
[----:B------:R-:W-:Y:S01]  /*1c80*/  ULEA UR27, UR12, UR60, 0x2 ;  /* 0x0000003c0c1b7291 */ /* 0x000fe2000f8e10ff */
[----:B------:R-:W-:-:S03]  /*1c90*/  UMOV UR14, URZ ;  /* 0x000000ff000e7c82 */ /* 0x000fc60008000000 */
[----:B------:R-:W-:-:S03]  /*1ca0*/  USHF.L.U32 UR27, UR27, 0x5, URZ ;  /* 0x000000051b1b7899 */ /* 0x000fc600080006ff */
[----:B------:R1:W2:Y:S01]  /*1cb0*/  SYNCS.PHASECHK.TRANS64.TRYWAIT P1, [UR4+0x68], R0 ;  /* 0x00006800ff0075a7 */ /* 0x0002a20008021104 */
[----:B------:R-:W-:-:S04]  /*1cc0*/  ULEA.HI UR4, UR28, UR28, URZ, 0x1 ;  /* 0x0000001c1c047291 */ /* 0x000fc8000f8f08ff */
[----:B------:R-:W-:Y:S02]  /*1cd0*/  USHF.L.U32 UR6, UR4, 0x7, URZ ;  /* 0x0000000704067899 */ /* 0x000fe400080006ff */
[----:B------:R-:W-:Y:S02]  /*1ce0*/  ULOP3.LUT UR20, UR4, 0xfffffffe, URZ, 0xc0, !UPT ;  /* 0xfffffffe04147892 */ /* 0x000fe4000f8ec0ff */
[----:B------:R-:W-:Y:S02]  /*1cf0*/  ULOP3.LUT UR6, UR6, 0xffffff00, URZ, 0xc0, !UPT ;  /* 0xffffff0006067892 */ /* 0x000fe4000f8ec0ff */
[----:B------:R-:W-:Y:S02]  /*1d00*/  ULOP3.LUT UR20, UR20, 0x1, UR62, 0xf8, !UPT ;  /* 0x0000000114147892 */ /* 0x000fe4000f8ef83e */
[----:B------:R-:W-:Y:S01]  /*1d10*/  ULEA UR35, UR65, UR6, 0x7 ;  /* 0x0000000641237291 */ /* 0x000fe2000f8e38ff */
[----:B------:R-:W-:Y:S11]  /*1d20*/  BRA.U !UP0, `(.L_x_26) ;  /* 0x0000000508287547 */ /* 0x000ff6000b800000 */
[----:B------:R-:W-:Y:S01]  /*1d30*/  UMOV UR29, UR59 ;  /* 0x0000003b001d7c82 */ /* 0x000fe20008000000 */
[----:B------:R-:W-:Y:S01]  /*1d40*/  UMOV UR4, UR15 ;  /* 0x0000000f00047c82 */ /* 0x000fe20008000000 */
[----:B------:R-:W-:Y:S01]  /*1d50*/  UMOV UR19, URZ ;  /* 0x000000ff00137c82 */ /* 0x000fe20008000000 */
[----:B------:R-:W-:Y:S01]  /*1d60*/  UMOV UR11, UR50 ;  /* 0x00000032000b7c82 */ /* 0x000fe20008000000 */
[----:B------:R-:W-:-:S05]  /*1d70*/  UMOV UR34, URZ ;  /* 0x000000ff00227c82 */ /* 0x000fca0008000000 */
.L_x_34:
[----:B------:R-:W-:Y:S01]  /*1d80*/  ULEA UR6, UR4, UR5, 0x3 ;  /* 0x0000000504067291 */ /* 0x000fe2000f8e18ff */
[----:B--2---:R-:W-:Y:S01]  /*1d90*/  @P4 MOV R2, 0x7000 ;  /* 0x0000700000024802 */ /* 0x004fe20000000f00 */
[----:B--23--:R-:W-:Y:S10]  /*1da0*/  @P1 BRA `(.L_x_27) ;  /* 0x00000000000c1947 */ /* 0x00cff40003800000 */
[----:B------:R-:W-:-:S04]  /*1db0*/  SHF.L.U32 R3, R12, 0x1f, RZ ;  /* 0x0000001f0c037819 */ /* 0x000fc800000006ff */
[----:B------:R-:W2:Y:S02]  /*1dc0*/  SYNCS.PHASECHK.TRANS64.TRYWAIT P0, [UR6+0x68], R3 ;  /* 0x00006803ff0075a7 */ /* 0x000ea40008001106 */
[----:B--2---:R-:W-:Y:S05]  /*1dd0*/  @!P0 BRA `(.L_x_28) ;  /* 0x0000008400d08947 */ /* 0x004fea0003800000 */
.L_x_27:
[----:B------:R2:W-:Y:S01]  /*1de0*/  @P4 SYNCS.ARRIVE.TRANS64 RZ, [UR6], R2 ;  /* 0x00000002ffff49a7 */ /* 0x0005e20008000006 */
[----:B------:R-:W-:Y:S02]  /*1df0*/  ULOP3.LUT UR7, UR47, 0x2, URZ, 0xfc, !UPT ;  /* 0x000000022f077892 */ /* 0x000fe4000f8efcff */
[----:B------:R-:W-:Y:S02]  /*1e00*/  UIADD3 UR29, UPT, UPT, UR29, 0x1, URZ ;  /* 0x000000011d1d7890 */ /* 0x000fe4000fffe0ff */
[----:B------:R-:W-:Y:S02]  /*1e10*/  UISETP.NE.AND UP0, UPT, UR7, 0x2, UPT ;  /* 0x000000020700788c */ /* 0x000fe4000bf05270 */
[----:B------:R-:W-:-:S07]  /*1e20*/  UISETP.NE.AND UP4, UPT, UR29, 0x1, UPT ;  /* 0x000000011d00788c */ /* 0x000fce000bf85270 */
[----:B------:R-:W-:Y:S05]  /*1e30*/  BRA.U UP0, `(.L_x_29) ;  /* 0x0000000100047547 */ /* 0x000fea000b800000 */
[----:B------:R-:W-:Y:S05]  /*1e40*/  BPT.TRAP 0x1 ;  /* 0x000000040000795c */ /* 0x000fea0000300000 */
.L_x_29:
[----:B------:R-:W-:Y:S04]  /*1e50*/  BSSY.RECONVERGENT B0, `(.L_x_30) ;  /* 0x0000003000007945 */ /* 0x000fe80003800200 */
[----:B------:R-:W-:Y:S05]  /*1e60*/  @!P3 BRA `(.L_x_31) ;  /* 0x000000000004b947 */ /* 0x000fea0003800000 */
[----:B------:R-:W-:Y:S05]  /*1e70*/  BPT.TRAP 0x1 ;  /* 0x000000040000795c */ /* 0x000fea0000300000 */
.L_x_31:
[----:B------:R-:W-:Y:S05]  /*1e80*/  BSYNC.RECONVERGENT B0 ;  /* 0x0000000000007941 */ /* 0x000fea0003800200 */
.L_x_30:
[----:B------:R-:W-:Y:S01]  /*1e90*/  UIADD3 UR7, UPT, UPT, UR4, 0x1, URZ ;  /* 0x0000000104077890 */ /* 0x000fe2000fffe0ff */
[----:B------:R-:W-:Y:S01]  /*1ea0*/  BSSY.RECONVERGENT B0, `(.L_x_32) ;  /* 0x000002c000007945 */ /* 0x000fe20003800200 */
[----:B------:R-:W-:Y:S02]  /*1eb0*/  ELECT P0, URZ, PT ;  /* 0x0000000000ff782f */ /* 0x000fe40003800000 */
[----:B------:R-:W-:-:S04]  /*1ec0*/  UISETP.NE.AND UP0, UPT, UR7, 0xd, UPT ;  /* 0x0000000d0700788c */ /* 0x000fc8000bf05270 */
[----:B------:R-:W-:Y:S02]  /*1ed0*/  USEL UR8, URZ, 0x1, UP0 ;  /* 0x00000001ff087887 */ /* 0x000fe40008000000 */
[----:B------:R-:W-:-:S04]  /*1ee0*/  USEL UR15, UR7, URZ, UP0 ;  /* 0x000000ff070f7287 */ /* 0x000fc80008000000 */
[----:B------:R-:W-:Y:S01]  /*1ef0*/  ULEA UR7, UR15, UR5, 0x3 ;  /* 0x000000050f077291 */ /* 0x000fe2000f8e18ff */
[----:B------:R-:W-:-:S04]  /*1f00*/  LOP3.LUT R12, R12, UR8, RZ, 0x3c, !PT ;  /* 0x000000080c0c7c12 */ /* 0x000fc8000f8e3cff */
[----:B-1----:R-:W-:-:S04]  /*1f10*/  SHF.L.U32 R0, R12, 0x1f, RZ ;  /* 0x0000001f0c007819 */ /* 0x002fc800000006ff */
[----:B------:R1:W3:Y:S01]  /*1f20*/  SYNCS.PHASECHK.TRANS64.TRYWAIT P1, [UR7+0x68], R0 ;  /* 0x00006800ff0075a7 */ /* 0x0002e20008021107 */
[----:B------:R-:W-:Y:S05]  /*1f30*/  @!P0 BRA `(.L_x_33) ;  /* 0x0000000000888947 */ /* 0x000fea0003800000 */
[----:B------:R-:W-:Y:S02]  /*1f40*/  USHF.L.U32 UR16, UR4, 0xa, URZ ;  /* 0x0000000a04107899 */ /* 0x000fe400080006ff */
[----:B------:R-:W-:Y:S02]  /*1f50*/  ULEA UR32, UR4, UR5, 0xd ;  /* 0x0000000504207291 */ /* 0x000fe4000f8e68ff */
[----:B------:R-:W-:Y:S02]  /*1f60*/  UIADD3 UR40, UP3, UPT, UR44, 0x80, URZ ;  /* 0x000000802c287890 */ /* 0x000fe4000ff7e0ff */
[----:B------:R-:W-:Y:S02]  /*1f70*/  ULEA UR24, UR4, UR43, 0xc ;  /* 0x0000002b04187291 */ /* 0x000fe4000f8e60ff */
[----:B------:R-:W-:Y:S02]  /*1f80*/  UIADD3 UR38, UP2, UPT, UR44, 0x180, URZ ;  /* 0x000001802c267890 */ /* 0x000fe4000ff5e0ff */
[----:B------:R-:W-:-:S02]  /*1f90*/  UIADD3 UR30, UP1, UPT, UR44, 0x280, URZ ;  /* 0x000002802c1e7890 */ /* 0x000fc4000ff3e0ff */
[----:B------:R-:W-:Y:S02]  /*1fa0*/  UIADD3 UR22, UP0, UPT, UR44, 0x380, URZ ;  /* 0x000003802c167890 */ /* 0x000fe4000ff1e0ff */
[----:B------:R-:W-:Y:S02]  /*1fb0*/  ULOP3.LUT UR8, UR16, UR46, URZ, 0xfc, !UPT ;  /* 0x0000002e10087292 */ /* 0x000fe4000f8efcff */
[----:B------:R-:W-:Y:S02]  /*1fc0*/  ULOP3.LUT UR33, UR6, 0xfefffff8, URZ, 0xc0, !UPT ;  /* 0xfefffff806217892 */ /* 0x000fe4000f8ec0ff */
[----:B------:R-:W-:Y:S02]  /*1fd0*/  UIADD3.X UR41, UPT, UPT, URZ, UR45, URZ, UP3, !UPT ;  /* 0x0000002dff297290 */ /* 0x000fe40009ffe4ff */
[----:B------:R-:W-:Y:S02]  /*1fe0*/  UIADD3 UR32, UPT, UPT, UR32, 0x8400, URZ ;  /* 0x0000840020207890 */ /* 0x000fe4000fffe0ff */
[----:B------:R-:W-:-:S02]  /*1ff0*/  UIADD3.X UR39, UPT, UPT, URZ, UR45, URZ, UP2, !UPT ;  /* 0x0000002dff277290 */ /* 0x000fc400097fe4ff */
[----:B------:R-:W-:Y:S02]  /*2000*/  UIADD3 UR24, UPT, UPT, UR5, 0x22400, UR24 ;  /* 0x0002240005187890 */ /* 0x000fe4000fffe018 */
[----:B------:R-:W-:Y:S02]  /*2010*/  UPRMT UR7, URZ, 0x5410, UR37 ;  /* 0x00005410ff077896 */ /* 0x000fe40008000025 */
[----:B------:R-:W-:Y:S02]  /*2020*/  UIADD3.X UR31, UPT, UPT, URZ, UR45, URZ, UP1, !UPT ;  /* 0x0000002dff1f7290 */ /* 0x000fe40008ffe4ff */
[----:B------:R-:W-:Y:S02]  /*2030*/  UIADD3 UR16, UPT, UPT, UR5, 0x2f400, UR16 ;  /* 0x0002f40005107890 */ /* 0x000fe4000fffe010 */
[----:B------:R-:W-:Y:S02]  /*2040*/  UIADD3.X UR23, UPT, UPT, URZ, UR45, URZ, UP0, !UPT ;  /* 0x0000002dff177290 */ /* 0x000fe400087fe4ff */
[----:B------:R-:W-:Y:S01]  /*2050*/  UIADD3 UR8, UPT, UPT, UR5, 0x32800, UR8 ;  /* 0x0003280005087890 */ /* 0x000fe2000fffe008 */
[----:B------:R-:W-:Y:S01]  /*2060*/  UMOV UR48, 0x0 ;  /* 0x0000000000307882 */ /* 0x000fe20000000000 */
[----:B------:R-:W-:Y:S01]  /*2070*/  UMOV UR49, 0x10000000 ;  /* 0x1000000000317882 */ /* 0x000fe20000000000 */
[----:B------:R-:W-:Y:S01]  /*2080*/  UMOV UR26, UR34 ;  /* 0x00000022001a7c82 */ /* 0x000fe20008000000 */
[----:B------:R-:W-:Y:S01]  /*2090*/  UMOV UR28, UR36 ;  /* 0x00000024001c7c82 */ /* 0x000fe20008000000 */
[----:B------:R-:W-:Y:S01]  /*20a0*/  UMOV UR25, UR33 ;  /* 0x0000002100197c82 */ /* 0x000fe20008000000 */
[----:B------:R-:W-:Y:S01]  /*20b0*/  UMOV UR18, URZ ;  /* 0x000000ff00127c82 */ /* 0x000fe20008000000 */
[----:B------:R-:W-:Y:S01]  /*20c0*/  UMOV UR21, UR36 ;  /* 0x0000002400157c82 */ /* 0x000fe20008000000 */
[----:B------:R-:W-:Y:S01]  /*20d0*/  UMOV UR17, UR33 ;  /* 0x0000002100117c82 */ /* 0x000fe20008000000 */
[----:B------:R4:W-:Y:S01]  /*20e0*/  UTMALDG.3D.2CTA [UR32], [UR40], desc[UR48] ;  /* 0x00003020280075b4 */ /* 0x0009e20008211000 */
[----:B------:R-:W-:Y:S01]  /*20f0*/  UMOV UR14, 0xf0000 ;  /* 0x000f0000000e7882 */ /* 0x000fe20000000000 */
[----:B------:R-:W-:Y:S01]  /*2100*/  UMOV UR13, UR36 ;  /* 0x00000024000d7c82 */ /* 0x000fe20008000000 */
[----:B------:R-:W-:Y:S01]  /*2110*/  UMOV UR9, UR33 ;  /* 0x0000002100097c82 */ /* 0x000fe20008000000 */
[----:B------:R4:W-:Y:S01]  /*2120*/  UTMALDG.3D.MULTICAST.2CTA [UR24], [UR38], UR7, desc[UR48] ;  /* 0x00003018260073b4 */ /* 0x0009e20008211807 */
[----:B------:R4:W-:Y:S01]  /*2130*/  UTMALDG.4D.2CTA [UR16], [UR30], desc[UR48] ;  /* 0x000030101e0075b4 */ /* 0x0009e20008219000 */
[----:B------:R4:W-:Y:S02]  /*2140*/  UTMALDG.4D.MULTICAST.2CTA [UR8], [UR22], UR14, desc[UR48] ;  /* 0x00003008160073b4 */ /* 0x0009e4000821980e */
[----:B----4-:R-:W-:Y:S01]  /*2150*/  NOP ;  /* 0x0000000000007918 */ /* 0x010fe20000000000 */
.L_x_33:
[----:B------:R-:W-:Y:S05]  /*2160*/  BSYNC.RECONVERGENT B0 ;  /* 0x0000000000007941 */ /* 0x000fea0003800200 */
.L_x_32:
[----:B------:R-:W-:Y:S02]  /*2170*/  UIADD3 UR34, UPT, UPT, UR34, 0x80, URZ ;  /* 0x0000008022227890 */ /* 0x000fe4000fffe0ff */
[----:B------:R-:W-:Y:S02]  /*2180*/  UIADD3 UR11, UPT, UPT, UR11, 0x2, URZ ;  /* 0x000000020b0b7890 */ /* 0x000fe4000fffe0ff */
[----:B------:R-:W-:Y:S01]  /*2190*/  UIADD3 UR19, UPT, UPT, UR19, 0x2, URZ ;  /* 0x0000000213137890 */ /* 0x000fe2000fffe0ff */
[----:B------:R-:W-:Y:S01]  /*21a0*/  UMOV UR4, UR15 ;  /* 0x0000000f00047c82 */ /* 0x000fe20008000000 */
[----:B------:R-:W-:Y:S01]  /*21b0*/  UMOV UR14, UR51 ;  /* 0x00000033000e7c82 */ /* 0x000fe20008000000 */
[----:B------:R-:W-:Y:S09]  /*21c0*/  BRA.U UP4, `(.L_x_34) ;  /* 0xfffffff904ec7547 */ /* 0x000ff2000b83ffff */
.L_x_26:
[----:B------:R-:W-:Y:S01]  /*21d0*/  ULEA UR4, UR15, UR5, 0x3 ;  /* 0x000000050f047291 */ /* 0x000fe2000f8e18ff */
[----:B-1----:R-:W-:Y:S01]  /*21e0*/  SHF.L.U32 R0, R12, 0x1f, RZ ;  /* 0x0000001f0c007819 */ /* 0x002fe200000006ff */
[----:B------:R-:W-:Y:S01]  /*21f0*/  @!P2 SYNCS.ARRIVE.TRANS64.A1T0 RZ, [UR5+0x118], RZ ;  /* 0x000118ffffffa9a7 */ /* 0x000fe20008100005 */
[----:B------:R-:W-:-:S06]  /*2200*/  UISETP.GT.AND UP0, UPT, UR58, UR57, UPT ;  /* 0x000000393a00728c */ /* 0x000fcc000bf04270 */
[----:B--23--:R1:W2:Y:S03]  /*2210*/  SYNCS.PHASECHK.TRANS64.TRYWAIT P1, [UR4+0x68], R0 ;  /* 0x00006800ff0075a7 */ /* 0x00c2a60008021104 */
[----:B------:R-:W-:Y:S05]  /*2220*/  BRA.U !UP0, `(.L_x_35) ;  /* 0x0000000508187547 */ /* 0x000fea000b800000 */
[----:B------:R-:W-:Y:S01]  /*2230*/  UIADD3 UR29, UPT, UPT, UR61, UR14, URZ ;  /* 0x0000000e3d1d7290 */ /* 0x000fe2000fffe0ff */
[----:B------:R-:W-:-:S11]  /*2240*/  UMOV UR6, UR15 ;  /* 0x0000000f00067c82 */ /* 0x000fd60008000000 */
.L_x_43:
[----:B------:R-:W-:Y:S01]  /*2250*/  ULEA UR7, UR6, UR5, 0x3 ;  /* 0x0000000506077291 */ /* 0x000fe2000f8e18ff */
[----:B--2---:R-:W-:Y:S01]  /*2260*/  @P4 MOV R2, 0x7000 ;  /* 0x0000700000024802 */ /* 0x004fe20000000f00 */
[----:B--23--:R-:W-:Y:S10]  /*2270*/  @P1 BRA `(.L_x_36) ;  /* 0x00000000000c1947 */ /* 0x00cff40003800000 */
[----:B------:R-:W-:-:S04]  /*2280*/  SHF.L.U32 R3, R12, 0x1f, RZ ;  /* 0x0000001f0c037819 */ /* 0x000fc800000006ff */
[----:B------:R-:W2:Y:S02]  /*2290*/  SYNCS.PHASECHK.TRANS64.TRYWAIT P0, [UR7+0x68], R3 ;  /* 0x00006803ff0075a7 */ /* 0x000ea40008001107 */
[----:B--2---:R-:W-:Y:S05]  /*22a0*/  @!P0 BRA `(.L_x_37) ;  /* 0x0000008000b48947 */ /* 0x004fea0003800000 */
.L_x_36:
[----:B------:R2:W-:Y:S01]  /*22b0*/  @P4 SYNCS.ARRIVE.TRANS64 RZ, [UR7], R2 ;  /* 0x00000002ffff49a7 */ /* 0x0005e20008000007 */
[----:B------:R-:W-:-:S04]  /*22c0*/  ULOP3.LUT UR4, UR47, 0x2, URZ, 0xfc, !UPT ;  /* 0x000000022f047892 */ /* 0x000fc8000f8efcff */
[----:B------:R-:W-:-:S09]  /*22d0*/  UISETP.NE.AND UP0, UPT, UR4, 0x2, UPT ;  /* 0x000000020400788c */ /* 0x000fd2000bf05270 */
[----:B------:R-:W-:Y:S05]  /*22e0*/  BRA.U UP0, `(.L_x_38) ;  /* 0x0000000100047547 */ /* 0x000fea000b800000 */
[----:B------:R-:W-:Y:S05]  /*22f0*/  BPT.TRAP 0x1 ;  /* 0x000000040000795c */ /* 0x000fea0000300000 */
.L_x_38:
[----:B------:R-:W-:Y:S04]  /*2300*/  BSSY.RECONVERGENT B0, `(.L_x_39) ;  /* 0x0000003000007945 */ /* 0x000fe80003800200 */
[----:B------:R-:W-:Y:S05]  /*2310*/  @!P3 BRA `(.L_x_40) ;  /* 0x000000000004b947 */ /* 0x000fea0003800000 */
[----:B------:R-:W-:Y:S05]  /*2320*/  BPT.TRAP 0x1 ;  /* 0x000000040000795c */ /* 0x000fea0000300000 */
.L_x_40:
[----:B------:R-:W-:Y:S05]  /*2330*/  BSYNC.RECONVERGENT B0 ;  /* 0x0000000000007941 */ /* 0x000fea0003800200 */
.L_x_39:
        /* <DEDUP_REMOVED lines=11> */
[----:B------:R-:W-:Y:S02]  /*23f0*/  ULEA UR32, UR6, UR5, 0xd ;  /* 0x0000000506207291 */ /* 0x000fe4000f8e68ff */
[----:B------:R-:W-:Y:S02]  /*2400*/  UIADD3 UR22, UP3, UPT, UR44, 0x80, URZ ;  /* 0x000000802c167890 */ /* 0x000fe4000ff7e0ff */
[----:B------:R-:W-:Y:S02]  /*2410*/  ULEA UR24, UR6, UR43, 0xc ;  /* 0x0000002b06187291 */ /* 0x000fe4000f8e60ff */
[----:B------:R-:W-:Y:S02]  /*2420*/  UIADD3 UR8, UP2, UPT, UR44, 0x180, URZ ;  /* 0x000001802c087890 */ /* 0x000fe4000ff5e0ff */
[----:B------:R-:W-:Y:S02]  /*2430*/  USHF.L.U32 UR34, UR14, 0x7, URZ ;  /* 0x000000070e227899 */ /* 0x000fe400080006ff */
[----:B------:R-:W-:-:S02]  /*2440*/  ULOP3.LUT UR33, UR7, 0xfefffff8, URZ, 0xc0, !UPT ;  /* 0xfefffff807217892 */ /* 0x000fc4000f8ec0ff */
[----:B------:R-:W-:Y:S02]  /*2450*/  UIADD3.X UR23, UPT, UPT, URZ, UR45, URZ, UP3, !UPT ;  /* 0x0000002dff177290 */ /* 0x000fe40009ffe4ff */
[----:B------:R-:W-:Y:S02]  /*2460*/  UIADD3 UR32, UPT, UPT, UR32, 0x8400, URZ ;  /* 0x0000840020207890 */ /* 0x000fe4000fffe0ff */
[----:B------:R-:W-:Y:S02]  /*2470*/  UIADD3.X UR9, UPT, UPT, URZ, UR45, URZ, UP2, !UPT ;  /* 0x0000002dff097290 */ /* 0x000fe400097fe4ff */
[----:B------:R-:W-:Y:S02]  /*2480*/  UIADD3 UR24, UPT, UPT, UR5, 0x22400, UR24 ;  /* 0x0002240005187890 */ /* 0x000fe4000fffe018 */
[----:B------:R-:W-:Y:S02]  /*2490*/  UPRMT UR4, URZ, 0x5410, UR37 ;  /* 0x00005410ff047896 */ /* 0x000fe40008000025 */
[----:B------:R-:W-:-:S02]  /*24a0*/  USHF.L.U32 UR16, UR6, 0xa, URZ ;  /* 0x0000000a06107899 */ /* 0x000fc400080006ff */
[----:B------:R-:W-:Y:S01]  /*24b0*/  UIADD3 UR30, UP1, UPT, UR44, 0x280, URZ ;  /* 0x000002802c1e7890 */ /* 0x000fe2000ff3e0ff */
[----:B------:R-:W-:Y:S01]  /*24c0*/  UMOV UR40, 0x0 ;  /* 0x0000000000287882 */ /* 0x000fe20000000000 */
[----:B------:R-:W-:Y:S01]  /*24d0*/  UMOV UR41, 0x10000000 ;  /* 0x1000000000297882 */ /* 0x000fe20000000000 */
[----:B------:R-:W-:Y:S01]  /*24e0*/  UIADD3 UR38, UP0, UPT, UR44, 0x380, URZ ;  /* 0x000003802c267890 */ /* 0x000fe2000ff1e0ff */
[----:B------:R-:W-:Y:S01]  /*24f0*/  UTMALDG.3D.2CTA [UR32], [UR22], desc[UR40] ;  /* 0x00002820160075b4 */ /* 0x000fe20008211000 */
[----:B------:R-:W-:Y:S02]  /*2500*/  USHF.L.U32 UR19, UR14, 0x1, URZ ;  /* 0x000000010e137899 */ /* 0x000fe400080006ff */
[----:B------:R-:W-:Y:S01]  /*2510*/  ULOP3.LUT UR13, UR16, UR46, URZ, 0xfc, !UPT ;  /* 0x0000002e100d7292 */ /* 0x000fe2000f8efcff */
[----:B------:R-:W-:Y:S01]  /*2520*/  UMOV UR28, UR36 ;  /* 0x00000024001c7c82 */ /* 0x000fe20008000000 */
[----:B------:R-:W-:Y:S01]  /*2530*/  UMOV UR25, UR33 ;  /* 0x0000002100197c82 */ /* 0x000fe20008000000 */
[----:B------:R-:W-:Y:S01]  /*2540*/  UMOV UR26, UR34 ;  /* 0x00000022001a7c82 */ /* 0x000fe20008000000 */
[----:B------:R-:W-:Y:S01]  /*2550*/  UIADD3.X UR31, UPT, UPT, URZ, UR45, URZ, UP1, !UPT ;  /* 0x0000002dff1f7290 */ /* 0x000fe20008ffe4ff */
[----:B------:R4:W-:Y:S01]  /*2560*/  UTMALDG.3D.MULTICAST.2CTA [UR24], [UR8], UR4, desc[UR40] ;  /* 0x00002818080073b4 */ /* 0x0009e20008211804 */
[----:B------:R-:W-:-:S02]  /*2570*/  UIADD3 UR16, UPT, UPT, UR5, 0x2f400, UR16 ;  /* 0x0002f40005107890 */ /* 0x000fc4000fffe010 */
[----:B------:R-:W-:Y:S02]  /*2580*/  UIADD3 UR11, UPT, UPT, UR50, UR19, URZ ;  /* 0x00000013320b7290 */ /* 0x000fe4000fffe0ff */
[----:B------:R-:W-:Y:S01]  /*2590*/  UIADD3.X UR39, UPT, UPT, URZ, UR45, URZ, UP0, !UPT ;  /* 0x0000002dff277290 */ /* 0x000fe200087fe4ff */
[----:B------:R-:W-:Y:S01]  /*25a0*/  UMOV UR18, URZ ;  /* 0x000000ff00127c82 */ /* 0x000fe20008000000 */
[----:B------:R-:W-:Y:S01]  /*25b0*/  UMOV UR21, UR36 ;  /* 0x0000002400157c82 */ /* 0x000fe20008000000 */
[----:B------:R-:W-:Y:S02]  /*25c0*/  UMOV UR17, UR33 ;  /* 0x0000002100117c82 */ /* 0x000fe40008000000 */
[----:B------:R1:W-:Y:S01]  /*25d0*/  UTMALDG.4D.2CTA [UR16], [UR30], desc[UR40] ;  /* 0x000028101e0075b4 */ /* 0x0003e20008219000 */
[----:B----4-:R-:W-:Y:S01]  /*25e0*/  UIADD3 UR8, UPT, UPT, UR5, 0x32800, UR13 ;  /* 0x0003280005087890 */ /* 0x010fe2000fffe00d */
[----:B------:R-:W-:Y:S02]  /*25f0*/  UMOV UR4, 0xf0000 ;  /* 0x000f000000047882 */ /* 0x000fe40000000000 */
[----:B------:R-:W-:Y:S01]  /*2600*/  UMOV UR13, UR36 ;  /* 0x00000024000d7c82 */ /* 0x000fe20008000000 */
[----:B------:R-:W-:-:S05]  /*2610*/  UMOV UR9, UR33 ;  /* 0x0000002100097c82 */ /* 0x000fca0008000000 */
[----:B------:R1:W-:Y:S02]  /*2620*/  UTMALDG.4D.MULTICAST.2CTA [UR8], [UR38], UR4, desc[UR40] ;  /* 0x00002808260073b4 */ /* 0x0003e40008219804 */
[----:B-1----:R-:W-:Y:S01]  /*2630*/  NOP ;  /* 0x0000000000007918 */ /* 0x002fe20000000000 */
.L_x_42:
[----:B------:R-:W-:Y:S05]  /*2640*/  BSYNC.RECONVERGENT B0 ;  /* 0x0000000000007941 */ /* 0x000fea0003800200 */
.L_x_41:
[----:B------:R-:W-:Y:S01]  /*2650*/  UIADD3 UR14, UPT, UPT, UR14, 0x1, URZ ;  /* 0x000000010e0e7890 */ /* 0x000fe2000fffe0ff */
[----:B------:R-:W-:-:S03]  /*2660*/  UMOV UR6, UR15 ;  /* 0x0000000f00067c82 */ /* 0x000fc60008000000 */
[----:B------:R-:W-:-:S09]  /*2670*/  UISETP.NE.AND UP0, UPT, UR14, UR29, UPT ;  /* 0x0000001d0e00728c */ /* 0x000fd2000bf05270 */
[----:B------:R-:W-:Y:S05]  /*2680*/  BRA.U UP0, `(.L_x_43) ;  /* 0xfffffff900f07547 */ /* 0x000fea000b83ffff */
.L_x_35:
[C---:B------:R-:W-:Y:S01]  /*2690*/  LEA R3, R11.reuse, UR5, 0x3 ;  /* 0x000000050b037c11 */ /* 0x040fe2000f8e18ff */
[----:B------:R-:W-:Y:S01]  /*26a0*/  NOP ;  /* 0x0000000000007918 */ /* 0x000fe20000000000 */
[----:B-1----:R-:W-:Y:S02]  /*26b0*/  SHF.L.U32 R0, R10, 0x1f, RZ ;  /* 0x0000001f0a007819 */ /* 0x002fe400000006ff */
[----:B------:R-:W-:Y:S02]  /*26c0*/  LEA R5, R11, UR5, 0x4 ;  /* 0x000000050b057c11 */ /* 0x000fe4000f8e20ff */
[----:B------:R-:W1:Y:S02]  /*26d0*/  SYNCS.PHASECHK.TRANS64.TRYWAIT P0, [R3+URZ+0x120], R0 ;  /* 0x00012000030075a7 */ /* 0x000e6400080011ff */
[----:B-1----:R-:W-:Y:S05]  /*26e0*/  @!P0 BRA `(.L_x_44) ;  /* 0x0000007c00bc8947 */ /* 0x002fea0003800000 */
.L_x_164:
[----:B------:R-:W4:Y:S01]  /*26f0*/  LDS.128 R4, [R5+0x190] ;  /* 0x0001900005047984 */ /* 0x000f220000000c00 */
[----:B------:R-:W-:Y:S01]  /*2700*/  UISETP.GE.AND UP0, UPT, UR42, 0x1, UPT ;  /* 0x000000012a00788c */ /* 0x000fe2000bf06270 */
[----:B------:R-:W-:Y:S01]  /*2710*/  @!PT LDS RZ, [RZ] ;  /* 0x00000000fffff984 */ /* 0x000fe20000000800 */
[----:B------:R-:W-:Y:S01]  /*2720*/  @!PT LDS RZ, [RZ] ;  /* 0x00000000fffff984 */ /* 0x000fe20000000800 */
[----:B------:R-:W-:Y:S01]  /*2730*/  @!PT LDS RZ, [RZ] ;  /* 0x00000000fffff984 */ /* 0x000fe20000000800 */
[----:B------:R-:W-:Y:S01]  /*2740*/  @!PT LDS RZ, [RZ] ;  /* 0x00000000fffff984 */ /* 0x000fe20000000800 */
[----:B------:R1:W-:Y:S06]  /*2750*/  MEMBAR.ALL.CTA ;  /* 0x0000000000007992 */ /* 0x0003ec0000008000 */
[----:B-1----:R-:W1:Y:S01]  /*2760*/  FENCE.VIEW.ASYNC.S ;  /* 0x00000000000073c6 */ /* 0x002e620000000000 */
[----:B----4-:R-:W-:-:S13]  /*2770*/  LOP3.LUT P0, RZ, R6, 0x1, RZ, 0xc0, !PT ;  /* 0x0000000106ff7812 */ /* 0x010fda000780c0ff */
[----:B-1----:R-:W-:Y:S01]  /*2780*/  VOTEU.ANY UP1, P0 ;  /* 0x0000000000ff7886 */ /* 0x002fe20000020100 */
[----:B------:R-:W-:-:S13]  /*2790*/  PLOP3.LUT P0, PT, PT, PT, UP1, 0x80, 0x8 ;  /* 0x000000000008781c */ /* 0x000fda0003f0f018 */
[----:B------:R-:W-:Y:S02]  /*27a0*/  @P0 LOP3.LUT R0, R5, 0xffff, RZ, 0xc0, !PT ;  /* 0x0000ffff05000812 */ /* 0x000fe400078ec0ff */
[----:B--2---:R-:W-:Y:S02]  /*27b0*/  @P0 MOV R2, R4 ;  /* 0x0000000400020202 */ /* 0x004fe40000000f00 */
[----:B------:R-:W-:Y:S01]  /*27c0*/  @P0 R2UR UR6, R0 ;  /* 0x00000000000602ca */ /* 0x000fe200000e0000 */
[----:B------:R-:W-:Y:S01]  /*27d0*/  VIADD R0, R3, 0x130 ;  /* 0x0000013003007836 */ /* 0x000fe20000000000 */
[----:B------:R-:W-:Y:S02]  /*27e0*/  @P0 SHF.R.U32.HI R4, RZ, 0x10, R5 ;  /* 0x00000010ff040819 */ /* 0x000fe40000011605 */
[----:B------:R-:W-:Y:S02]  /*27f0*/  @P0 R2UR UR7, R2 ;  /* 0x00000000020702ca */ /* 0x000fe400000e0000 */
[----:B------:R-:W-:-:S02]  /*2800*/  PRMT R0, RZ, 0x654, R0 ;  /* 0x00000654ff007816 */ /* 0x000fc40000000000 */
[----:B------:R-:W-:Y:S02]  /*2810*/  @P0 R2UR UR4, R4 ;  /* 0x00000000040402ca */ /* 0x000fe400000e0000 */
[----:B------:R1:W-:Y:S03]  /*2820*/  SYNCS.ARRIVE.TRANS64.RED.A1T0 RZ, [R0+URZ], RZ ;  /* 0x000000ff00ff79a7 */ /* 0x0003e600081004ff */
[----:B------:R-:W-:-:S04]  /*2830*/  @UP1 UMOV UR52, UR6 ;  /* 0x0000000600341c82 */ /* 0x000fc80008000000 */
[----:B------:R-:W-:-:S04]  /*2840*/  @UP1 UMOV UR53, UR7 ;  /* 0x0000000700351c82 */ /* 0x000fc80008000000 */
[----:B------:R-:W-:Y:S01]  /*2850*/  @UP1 UMOV UR36, UR4 ;  /* 0x0000000400241c82 */ /* 0x000fe20008000000 */
[----:B------:R-:W-:Y:S05]  /*2860*/  BRA.U !UP0, `(.L_x_45) ;  /* 0x0000000108d47547 */ /* 0x000fea000b800000 */
[----:B------:R-:W2:Y:S01]  /*2870*/  LDCU.128 UR16, c[0x0][0xf10] ;  /* 0x0001e200ff1077ac */ /* 0x000ea20008000c00 */
[----:B------:R-:W4:Y:S01]  /*2880*/  LDCU UR11, c[0x0][0xf20] ;  /* 0x0001e400ff0b77ac */ /* 0x000f220008000800 */
[----:B------:R-:W3:Y:S01]  /*2890*/  LDCU UR24, c[0x0][0xf0c] ;  /* 0x0001e180ff1877ac */ /* 0x000ee20008000800 */
[----:B------:R-:W1:Y:S01]  /*28a0*/  LDCU.64 UR8, c[0x0][0xf28] ;  /* 0x0001e500ff0877ac */ /* 0x000e620008000a00 */
[----:B------:R-:W-:Y:S02]  /*28b0*/  UISETP.NE.AND UP3, UPT, UR42, 0x1, UPT ;  /* 0x000000012a00788c */ /* 0x000fe4000bf65270 */
[----:B--2---:R-:W-:Y:S02]  /*28c0*/  UIMAD.WIDE.U32 UR12, UR55, UR19, URZ ;  /* 0x00000013370c72a5 */ /* 0x004fe4000f8e00ff */
[----:B------:R-:W-:Y:S02]  /*28d0*/  UIMAD.WIDE.U32 UR6, UR56, UR16, URZ ;  /* 0x00000010380672a5 */ /* 0x000fe4000f8e00ff */
[----:B------:R-:W-:-:S02]  /*28e0*/  UISETP.NE.AND UP0, UPT, UR18, 0x1, UPT ;  /* 0x000000011200788c */ /* 0x000fc4000bf05270 */
[----:B------:R-:W-:Y:S01]  /*28f0*/  UIMAD.WIDE.U32 UR22, UR52, UR19, URZ ;  /* 0x00000013341672a5 */ /* 0x000fe2000f8e00ff */
[----:B------:R-:W-:Y:S02]  /*2900*/  UMOV UR12, UR13 ;  /* 0x0000000d000c7c82 */ /* 0x000fe40008000000 */
[----:B------:R-:W-:Y:S01]  /*2910*/  UMOV UR6, UR7 ;  /* 0x0000000700067c82 */ /* 0x000fe20008000000 */
[----:B----4-:R-:W-:Y:S02]  /*2920*/  USHF.R.U32.HI UR12, URZ, UR11, UR12 ;  /* 0x0000000bff0c7299 */ /* 0x010fe4000801160c */
[----:B------:R-:W-:Y:S02]  /*2930*/  USHF.R.U32.HI UR7, URZ, UR17, UR6 ;  /* 0x00000011ff077299 */ /* 0x000fe40008011606 */
[----:B---3--:R-:W-:Y:S02]  /*2940*/  UISETP.NE.AND UP2, UPT, UR24, 0x1, UPT ;  /* 0x000000011800788c */ /* 0x008fe4000bf45270 */
[----:B------:R-:W-:-:S02]  /*2950*/  USEL UR6, UR55, UR12, !UP0 ;  /* 0x0000000c37067287 */ /* 0x000fc4000c000000 */
[----:B------:R-:W-:Y:S02]  /*2960*/  USEL UR7, UR56, UR7, !UP2 ;  /* 0x0000000738077287 */ /* 0x000fe4000d000000 */
[----:B-1----:R-:W-:Y:S01]  /*2970*/  UIMAD.WIDE.U32 UR12, UR6, UR8, URZ ;  /* 0x00000008060c72a5 */ /* 0x002fe2000f8e00ff */
[----:B------:R-:W-:Y:S01]  /*2980*/  UMOV UR4, UR23 ;  /* 0x0000001700047c82 */ /* 0x000fe20008000000 */
[----:B------:R-:W-:Y:S02]  /*2990*/  UIMAD.WIDE.U32 UR20, UR53, UR16, URZ ;  /* 0x00000010351472a5 */ /* 0x000fe4000f8e00ff */
[----:B------:R-:W-:-:S03]  /*29a0*/  UIMAD.WIDE.U32 UR22, UR7, UR8, URZ ;  /* 0x00000008071672a5 */ /* 0x000fc6000f8e00ff */
[----:B------:R-:W-:Y:S01]  /*29b0*/  UMOV UR12, UR13 ;  /* 0x0000000d000c7c82 */ /* 0x000fe20008000000 */
[----:B------:R-:W-:Y:S02]  /*29c0*/  USHF.R.U32.HI UR4, URZ, UR11, UR4 ;  /* 0x0000000bff047299 */ /* 0x000fe40008011604 */
[----:B------:R-:W-:Y:S01]  /*29d0*/  @UP3 USHF.R.U32.HI UR6, URZ, UR9, UR12 ;  /* 0x00000009ff063299 */ /* 0x000fe2000801160c */
[----:B------:R-:W-:Y:S01]  /*29e0*/  UMOV UR20, UR21 ;  /* 0x0000001500147c82 */ /* 0x000fe20008000000 */
[----:B------:R-:W-:Y:S01]  /*29f0*/  UMOV UR22, UR23 ;  /* 0x0000001700167c82 */ /* 0x000fe20008000000 */
[----:B------:R-:W-:Y:S02]  /*2a00*/  USHF.R.U32.HI UR17, URZ, UR17, UR20 ;  /* 0x00000011ff117299 */ /* 0x000fe40008011614 */
[----:B------:R-:W-:Y:S02]  /*2a10*/  USEL UR4, UR52, UR4, !UP0 ;  /* 0x0000000434047287 */ /* 0x000fe4000c000000 */
[----:B------:R-:W-:-:S02]  /*2a20*/  @UP3 USHF.R.U32.HI UR7, URZ, UR9, UR22 ;  /* 0x00000009ff073299 */ /* 0x000fc40008011616 */
[----:B------:R-:W-:Y:S02]  /*2a30*/  UIMAD UR11, UR42, UR6, URZ ;  /* 0x000000062a0b72a4 */ /* 0x000fe4000f8e02ff */
[----:B------:R-:W-:Y:S02]  /*2a40*/  USEL UR6, UR53, UR17, !UP2 ;  /* 0x0000001135067287 */ /* 0x000fe4000d000000 */
[----:B------:R-:W-:Y:S02]  /*2a50*/  UIMAD UR12, UR42, UR7, URZ ;  /* 0x000000072a0c72a4 */ /* 0x000fe4000f8e02ff */
[----:B------:R-:W-:Y:S02]  /*2a60*/  UISETP.GE.AND UP0, UPT, UR4, UR11, UPT ;  /* 0x0000000b0400728c */ /* 0x000fe4000bf06270 */
[----:B------:R-:W-:Y:S02]  /*2a70*/  UIMAD.WIDE.U32 UR16, UR4, UR8, URZ ;  /* 0x00000008041072a5 */ /* 0x000fe4000f8e00ff */
[----:B------:R-:W-:-:S02]  /*2a80*/  UISETP.GE.OR UP0, UPT, UR6, UR12, UP0 ;  /* 0x0000000c0600728c */ /* 0x000fc40008706670 */
[----:B------:R-:W-:Y:S02]  /*2a90*/  UIMAD.WIDE.U32 UR12, UR6, UR8, URZ ;  /* 0x00000008060c72a5 */ /* 0x000fe4000f8e00ff */
[----:B------:R-:W-:Y:S01]  /*2aa0*/  UIADD3 UR14, UPT, UPT, -UR4, URZ, URZ ;  /* 0x000000ff040e7290 */ /* 0x000fe2000fffe1ff */
[----:B------:R-:W-:Y:S01]  /*2ab0*/  UMOV UR11, UR17 ;  /* 0x00000011000b7c82 */ /* 0x000fe20008000000 */
[----:B------:R-:W-:Y:S02]  /*2ac0*/  UIADD3 UR12, UPT, UPT, -UR6, URZ, URZ ;  /* 0x000000ff060c7290 */ /* 0x000fe4000fffe1ff */
[----:B------:R-:W-:-:S03]  /*2ad0*/  USHF.R.U32.HI UR11, URZ, UR9, UR11 ;  /* 0x00000009ff0b7299 */ /* 0x000fc6000801160b */
[----:B------:R-:W-:Y:S01]  /*2ae0*/  @!UP0 UMOV UR8, UR13 ;  /* 0x0000000d00088c82 */ /* 0x000fe20008000000 */
[----:B------:R-:W-:Y:S02]  /*2af0*/  UIMAD UR14, UR18, UR14, UR52 ;  /* 0x0000000e120e72a4 */ /* 0x000fe4000f8e0234 */
[----:B------:R-:W-:Y:S02]  /*2b00*/  USEL UR11, UR4, UR11, !UP3 ;  /* 0x0000000b040b7287 */ /* 0x000fe4000d800000 */
[----:B------:R-:W-:Y:S02]  /*2b10*/  @!UP0 USHF.R.U32.HI UR8, URZ, UR9, UR8 ;  /* 0x00000009ff088299 */ /* 0x000fe40008011608 */
[----:B------:R-:W-:Y:S02]  /*2b20*/  UIADD3 UR9, UPT, UPT, -UR11, URZ, URZ ;  /* 0x000000ff0b097290 */ /* 0x000fe4000fffe1ff */
[----:B------:R-:W-:Y:S02]  /*2b30*/  @!UP0 USEL UR8, UR6, UR8, !UP3 ;  /* 0x0000000806088287 */ /* 0x000fe4000d800000 */
[----:B------:R-:W-:-:S02]  /*2b40*/  UIMAD UR9, UR42, UR9, UR4 ;  /* 0x000000092a0972a4 */ /* 0x000fc4000f8e0204 */
[----:B------:R-:W-:Y:S02]  /*2b50*/  @!UP0 UIADD3 UR11, UPT, UPT, UR11, -UR8, URZ ;  /* 0x800000080b0b8290 */ /* 0x000fe4000fffe0ff */
[----:B------:R-:W-:Y:S02]  /*2b60*/  @!UP0 UIMAD UR8, UR9, UR7, UR8 ;  /* 0x00000007090882a4 */ /* 0x000fe4000f8e0208 */
[----:B------:R-:W-:Y:S02]  /*2b70*/  @!UP0 UIMAD UR4, UR42, UR11, UR6 ;  /* 0x0000000b2a0482a4 */ /* 0x000fe4000f8e0206 */
[----:B------:R-:W-:Y:S02]  /*2b80*/  UIMAD UR7, UR24, UR12, UR53 ;  /* 0x0000000c180772a4 */ /* 0x000fe4000f8e0235 */
[----:B------:R-:W-:Y:S01]  /*2b90*/  UIMAD UR52, UR4, UR18, UR14 ;  /* 0x00000012043472a4 */ /* 0x000fe2000f8e020e */
[----:B------:R-:W-:Y:S02]  /*2ba0*/  @!UP0 UMOV UR6, UR8 ;  /* 0x0000000800068c82 */ /* 0x000fe40008000000 */
[----:B------:R-:W-:-:S12]  /*2bb0*/  UIMAD UR53, UR6, UR24, UR7 ;  /* 0x00000018063572a4 */ /* 0x000fd8000f8e0207 */
.L_x_45:
[----:B------:R-:W2:Y:S02]  /*2bc0*/  LDCU UR4, c[0x0][0xf30] ;  /* 0x0001e600ff0477ac */ /* 0x000ea40008000800 */
[----:B--2---:R-:W-:-:S09]  /*2bd0*/  UISETP.NE.AND UP0, UPT, UR4, 0x1, UPT ;  /* 0x000000010400788c */ /* 0x004fd2000bf05270 */
[----:B------:R-:W-:Y:S05]  /*2be0*/  BRA.U UP0, `(.L_x_46) ;  /* 0x0000000100447547 */ /* 0x000fea000b800000 */
[----:B------:R-:W2:Y:S01]  /*2bf0*/  LDCU.128 UR16, c[0x0][0xf10] ;  /* 0x0001e200ff1077ac */ /* 0x000ea20008000c00 */
[----:B------:R-:W4:Y:S01]  /*2c00*/  LDCU UR11, c[0x0][0xf0c] ;  /* 0x0001e180ff0b77ac */ /* 0x000f220008000800 */
[----:B------:R-:W1:Y:S01]  /*2c10*/  LDCU UR12, c[0x0][0xf20] ;  /* 0x0001e400ff0c77ac */ /* 0x000e620008000800 */
[----:B--2---:R-:W-:Y:S02]  /*2c20*/  UIMAD.WIDE.U32 UR8, UR53, UR16, URZ ;  /* 0x00000010350872a5 */ /* 0x004fe4000f8e00ff */
[----:B------:R-:W-:Y:S02]  /*2c30*/  UIMAD.WIDE.U32 UR6, UR52, UR19, URZ ;  /* 0x00000013340672a5 */ /* 0x000fe4000f8e00ff */
[----:B----4-:R-:W-:Y:S02]  /*2c40*/  UISETP.NE.AND UP2, UPT, UR11, 0x1, UPT ;  /* 0x000000010b00788c */ /* 0x010fe4000bf45270 */
[----:B------:R-:W-:Y:S01]  /*2c50*/  UISETP.NE.AND UP0, UPT, UR18, 0x1, UPT ;  /* 0x000000011200788c */ /* 0x000fe2000bf05270 */
[----:B------:R-:W-:-:S02]  /*2c60*/  UMOV UR8, UR9 ;  /* 0x0000000900087c82 */ /* 0x000fc40008000000 */
[----:B------:R-:W-:Y:S01]  /*2c70*/  UMOV UR4, UR7 ;  /* 0x0000000700047c82 */ /* 0x000fe20008000000 */
[----:B------:R-:W-:Y:S02]  /*2c80*/  USHF.R.U32.HI UR17, URZ, UR17, UR8 ;  /* 0x00000011ff117299 */ /* 0x000fe40008011608 */
[----:B-1----:R-:W-:Y:S02]  /*2c90*/  USHF.R.U32.HI UR4, URZ, UR12, UR4 ;  /* 0x0000000cff047299 */ /* 0x002fe40008011604 */
[----:B------:R-:W-:Y:S02]  /*2ca0*/  USEL UR6, UR53, UR17, !UP2 ;  /* 0x0000001135067287 */ /* 0x000fe4000d000000 */
[----:B------:R-:W-:-:S04]  /*2cb0*/  USEL UR4, UR52, UR4, !UP0 ;  /* 0x0000000434047287 */ /* 0x000fc8000c000000 */
[----:B------:R-:W-:Y:S02]  /*2cc0*/  UIADD3 UR7, UPT, UPT, UR6, -UR4, URZ ;  /* 0x8000000406077290 */ /* 0x000fe4000fffe0ff */
[----:B------:R-:W-:Y:S02]  /*2cd0*/  UIADD3 UR4, UPT, UPT, -UR6, UR4, URZ ;  /* 0x0000000406047290 */ /* 0x000fe4000fffe1ff */
[----:B------:R-:W-:Y:S02]  /*2ce0*/  UIMAD UR52, UR7, UR18, UR52 ;  /* 0x00000012073472a4 */ /* 0x000fe4000f8e0234 */
[----:B------:R-:W-:-:S12]  /*2cf0*/  UIMAD UR53, UR4, UR11, UR53 ;  /* 0x0000000b043572a4 */ /* 0x000fd8000f8e0235 */
.L_x_46:
[----:B------:R-:W-:Y:S01]  /*2d00*/  VIADD R11, R11, 0x1 ;  /* 0x000000010b0b7836 */ /* 0x000fe20000000000 */
[----:B------:R-:W-:Y:S01]  /*2d10*/  R2UR UR4, R82 ;  /* 0x00000000520472ca */ /* 0x000fe200000e0000 */
[----:B------:R-:W-:Y:S01]  /*2d20*/  UIADD3 UR28, UPT, UPT, UR53, UR63, URZ ;  /* 0x0000003f351c7290 */ /* 0x000fe2000fffe0ff */
[----:B------:R-:W-:Y:S02]  /*2d30*/  PLOP3.LUT P2, PT, PT, PT, PT, 0x80, 0x8 ;  /* 0x000000000008781c */ /* 0x000fe40003f4f070 */
[----:B------:R-:W-:-:S04]  /*2d40*/  ISETP.NE.AND P0, PT, R11, 0x2, PT ;  /* 0x000000020b00780c */ /* 0x000fc80003f05270 */
[----:B------:R-:W-:Y:S02]  /*2d50*/  SEL R3, RZ, 0x1, P0 ;  /* 0x00000001ff037807 */ /* 0x000fe40000000000 */
[----:B------:R-:W-:Y:S02]  /*2d60*/  SEL R11, R11, RZ, P0 ;  /* 0x000000ff0b0b7207 */ /* 0x000fe40000000000 */
[----:B------:R-:W-:Y:S01]  /*2d70*/  LOP3.LUT R10, R10, R3, RZ, 0x3c, !PT ;  /* 0x000000030a0a7212 */ /* 0x000fe200078e3cff */
[----:B------:R-:W-:Y:S01]  /*2d80*/  UIADD3 UR12, UPT, UPT, UR52, UR4, URZ ;  /* 0x00000004340c7290 */ /* 0x000fe2000fffe0ff */
[----:B------:R-:W-:Y:S11]  /*2d90*/  BRA.U UP1, `(.L_x_47) ;  /* 0xffffffed01647547 */ /* 0x000ff6000b83ffff */
[----:B------:R-:W-:Y:S01]  /*2da0*/  UIADD3 UR7, UPT, UPT, UR5, 0x68, URZ ;  /* 0x0000006805077890 */ /* 0x000fe2000fffe0ff */
[----:B------:R-:W-:-:S03]  /*2db0*/  SHF.L.U32 R3, R12, 0x1f, RZ ;  /* 0x0000001f0c037819 */ /* 0x000fc600000006ff */
[----:B------:R-:W-:-:S09]  /*2dc0*/  ULEA UR4, UR15, UR7, 0x3 ;  /* 0x000000070f047291 */ /* 0x000fd2000f8e18ff */
[----:B------:R-:W2:Y:S02]  /*2dd0*/  SYNCS.PHASECHK.TRANS64.TRYWAIT P0, [UR4], R3 ;  /* 0x00000003ff0075a7 */ /* 0x000ea40008001104 */
[----:B--2---:R-:W-:Y:S05]  /*2de0*/  @!P0 BRA `(.L_x_48) ;  /* 0x0000007800108947 */ /* 0x004fea0003800000 */
.L_x_166:
[----:B------:R-:W-:-:S04]  /*2df0*/  UIADD3 UR4, UPT, UPT, UR15, 0x1, URZ ;  /* 0x000000010f047890 */ /* 0x000fc8000fffe0ff */
[----:B------:R-:W-:-:S04]  /*2e00*/  UISETP.NE.AND UP0, UPT, UR4, 0xd, UPT ;  /* 0x0000000d0400788c */ /* 0x000fc8000bf05270 */
[----:B------:R-:W-:Y:S02]  /*2e10*/  USEL UR6, URZ, 0x1, UP0 ;  /* 0x00000001ff067887 */ /* 0x000fe40008000000 */
[----:B------:R-:W-:-:S04]  /*2e20*/  USEL UR4, UR4, URZ, UP0 ;  /* 0x000000ff04047287 */ /* 0x000fc80008000000 */
[----:B------:R-:W-:Y:S01]  /*2e30*/  ULEA UR5, UR4, UR7, 0x3 ;  /* 0x0000000704057291 */ /* 0x000fe2000f8e18ff */
[----:B------:R-:W-:-:S04]  /*2e40*/  LOP3.LUT R2, R12, UR6, RZ, 0x3c, !PT ;  /* 0x000000060c027c12 */ /* 0x000fc8000f8e3cff */
[----:B-1----:R-:W-:-:S04]  /*2e50*/  SHF.L.U32 R3, R2, 0x1f, RZ ;  /* 0x0000001f02037819 */ /* 0x002fc800000006ff */
[----:B------:R-:W1:Y:S02]  /*2e60*/  SYNCS.PHASECHK.TRANS64.TRYWAIT P0, [UR5], R3 ;  /* 0x00000003ff0075a7 */ /* 0x000e640008001105 */
[----:B-1----:R-:W-:Y:S05]  /*2e70*/  @!P0 BRA `(.L_x_49) ;  /* 0x0000007800048947 */ /* 0x002fea0003800000 */
.L_x_168:
        /* <DEDUP_REMOVED lines=9> */
.L_x_170:
        /* <DEDUP_REMOVED lines=9> */
.L_x_172:
        /* <DEDUP_REMOVED lines=9> */
.L_x_174:
        /* <DEDUP_REMOVED lines=9> */
.L_x_176:
        /* <DEDUP_REMOVED lines=9> */
.L_x_178:
        /* <DEDUP_REMOVED lines=9> */
.L_x_180:
        /* <DEDUP_REMOVED lines=9> */
.L_x_182:
        /* <DEDUP_REMOVED lines=9> */
.L_x_184:
        /* <DEDUP_REMOVED lines=9> */
.L_x_186:
        /* <DEDUP_REMOVED lines=9> */
.L_x_188:
[----:B------:R-:W-:-:S04]  /*3420*/  UIADD3 UR4, UPT, UPT, UR4, 0x1, URZ ;  /* 0x0000000104047890 */ /* 0x000fc8000fffe0ff */
[----:B------:R-:W-:-:S04]  /*3430*/  UISETP.NE.AND UP0, UPT, UR4, 0xd, UPT ;  /* 0x0000000d0400788c */ /* 0x000fc8000bf05270 */
[----:B------:R-:W-:Y:S02]  /*3440*/  USEL UR5, URZ, 0x1, UP0 ;  /* 0x00000001ff057887 */ /* 0x000fe40008000000 */
[----:B------:R-:W-:-:S04]  /*3450*/  USEL UR4, UR4, URZ, UP0 ;  /* 0x000000ff04047287 */ /* 0x000fc80008000000 */
[----:B------:R-:W-:Y:S01]  /*3460*/  ULEA UR4, UR4, UR7, 0x3 ;  /* 0x0000000704047291 */ /* 0x000fe2000f8e18ff */
[----:B-1----:R-:W-:-:S04]  /*3470*/  LOP3.LUT R3, R2, UR5, RZ, 0x3c, !PT ;  /* 0x0000000502037c12 */ /* 0x002fc8000f8e3cff */
[----:B------:R-:W-:Y:S01]  /*3480*/  SHF.L.U32 R3, R3, 0x1f, RZ ;  /* 0x0000001f03037819 */ /* 0x000fe200000006ff */
[----:B------:R-:W-:-:S07]  /*3490*/  IMAD.U32 R0, RZ, RZ, UR4 ;  /* 0x00000004ff007e24 */ /* 0x000fce000f8e00ff */
.L_x_60:
[----:B-1----:R1:W2:Y:S02]  /*34a0*/  SYNCS.PHASECHK.TRANS64.TRYWAIT P0, [R0+URZ], R3 ;  /* 0x00000003000075a7 */ /* 0x0022a400080011ff */
[----:B--2---:R-:W-:Y:S05]  /*34b0*/  @!P0 NANOSLEEP.SYNCS 0x989680 ;  /* 0x009896800000895d */ /* 0x004fea0003900000 */
[----:B------:R-:W2:Y:S02]  /*34c0*/  @!P0 SYNCS.PHASECHK.TRANS64 P0, [R0+URZ], R3 ;  /* 0x00000003000085a7 */ /* 0x000ea400080010ff */
[----:B--2---:R-:W-:Y:S05]  /*34d0*/  @P0 EXIT ;  /* 0x000000000000094d */ /* 0x004fea0003800000 */
[----:B------:R-:W-:Y:S05]  /*34e0*/  BRA `(.L_x_60) ;  /* 0xfffffffc00ec7947 */ /* 0x000fea000383ffff */
.L_x_23:
[----:B------:R-:W-:-:S04]  /*34f0*/  UISETP.NE.AND UP0, UPT, UR54, URZ, UPT ;  /* 0x000000ff3600728c */ /* 0x000fc8000bf05270 */
[----:B------:R-:W-:-:S09]  /*3500*/  UISETP.NE.OR UP0, UPT, UR20, 0x1, UP0 ;  /* 0x000000011400788c */ /* 0x000fd20008705670 */
[----:B------:R-:W-:Y:S05]  /*3510*/  BRA.U UP0, `(.L_x_61) ;  /* 0x0000000500487547 */ /* 0x000fea000b800000 */
[----:B------:R-:W-:Y:S01]  /*3520*/  ISETP.GE.U32.AND P2, PT, R0, 0x4, PT ;  /* 0x000000040000780c */ /* 0x000fe20003f46070 */
[----:B------:R-:W-:Y:S01]  /*3530*/  IMAD.MOV.U32 R12, RZ, RZ, 0x1 ;  /* 0x00000001ff0c7424 */ /* 0x000fe200078e00ff */
[----:B------:R-:W-:Y:S02]  /*3540*/  CS2R R10, SRZ ;  /* 0x00000000000a7805 */ /* 0x000fe4000001ff00 */
[----:B------:R-:W-:Y:S01]  /*3550*/  CS2R R8, SRZ ;  /* 0x0000000000087805 */ /* 0x000fe2000001ff00 */
[----:B------:R-:W-:Y:S01]  /*3560*/  UMOV UR6, 0x400 ;  /* 0x0000040000067882 */ /* 0x000fe20000000000 */
[----:B------:R-:W-:Y:S01]  /*3570*/  UMOV UR5, URZ ;  /* 0x000000ff00057c82 */ /* 0x000fe20008000000 */
[----:B------:R-:W-:-:S12]  /*3580*/  ULEA UR6, UR54, UR6, 0x18 ;  /* 0x0000000636067291 */ /* 0x000fd8000f8ec0ff */
.L_x_65:
[----:B------:R-:W-:Y:S02]  /*3590*/  LEA R2, R8, UR6, 0x3 ;  /* 0x0000000608027c11 */ /* 0x000fe4000f8e18ff */
[----:B------:R-:W-:-:S03]  /*35a0*/  SHF.L.U32 R5, R9, 0x1f, RZ ;  /* 0x0000001f09057819 */ /* 0x000fc600000006ff */
[----:B------:R-:W-:Y:S01]  /*35b0*/  VIADD R4, R2, 0x170 ;  /* 0x0000017002047836 */ /* 0x000fe20000000000 */
[----:B------:R-:W2:Y:S02]  /*35c0*/  SYNCS.PHASECHK.TRANS64.TRYWAIT P0, [R2+URZ+0x160], R5 ;  /* 0x00016005020075a7 */ /* 0x000ea400080011ff */
[----:B--2---:R-:W-:Y:S05]  /*35d0*/  @!P0 BRA `(.L_x_62) ;  /* 0x0000007400348947 */ /* 0x004fea0003800000 */
.L_x_189:
[----:B------:R-:W-:Y:S01]  /*35e0*/  ULEA UR4, UR5, UR6, 0x3 ;  /* 0x0000000605047291 */ /* 0x000fe2000f8e18ff */
[----:B------:R-:W-:Y:S02]  /*35f0*/  PRMT R4, RZ, 0x654, R4 ;  /* 0x00000654ff047816 */ /* 0x000fe40000000004 */
[----:B--2---:R-:W-:Y:S01]  /*3600*/  SHF.L.U32 R5, R12, 0x1f, RZ ;  /* 0x0000001f0c057819 */ /* 0x004fe200000006ff */
[----:B------:R-:W-:Y:S01]  /*3610*/  UIADD3 UR7, UPT, UPT, UR4, 0x120, URZ ;  /* 0x0000012004077890 */ /* 0x000fe2000fffe0ff */
[----:B------:R2:W-:Y:S05]  /*3620*/  SYNCS.ARRIVE.TRANS64.RED.A1T0 RZ, [R4+URZ], RZ ;  /* 0x000000ff04ff79a7 */ /* 0x0005ea00081004ff */
[----:B------:R-:W-:Y:S01]  /*3630*/  IMAD.U32 R7, RZ, RZ, UR7 ;  /* 0x00000007ff077e24 */ /* 0x000fe2000f8e00ff */
[----:B------:R-:W3:Y:S04]  /*3640*/  SYNCS.PHASECHK.TRANS64.TRYWAIT P0, [UR4+0x130], R5 ;  /* 0x00013005ff0075a7 */ /* 0x000ee80008001104 */
[----:B------:R-:W-:Y:S01]  /*3650*/  PRMT R6, R0, 0x654, R7 ;  /* 0x0000065400067816 */ /* 0x000fe20000000007 */
[----:B--2---:R-:W-:Y:S01]  /*3660*/  @!P2 IMAD.MOV.U32 R4, RZ, RZ, 0x10 ;  /* 0x00000010ff04a424 */ /* 0x004fe200078e00ff */
[----:B---3--:R-:W-:Y:S06]  /*3670*/  @!P0 BRA `(.L_x_63) ;  /* 0x0000007400208947 */ /* 0x008fec0003800000 */
.L_x_191:
[----:B------:R-:W-:Y:S01]  /*3680*/  ULEA UR8, UR5, UR6, 0x4 ;  /* 0x0000000605087291 */ /* 0x000fe2000f8e20ff */
[----:B------:R-:W-:Y:S01]  /*3690*/  SEL R3, R6, R3, !P2 ;  /* 0x0000000306037207 */ /* 0x000fe20005000000 */
[----:B------:R-:W-:Y:S01]  /*36a0*/  UIADD3 UR9, UPT, UPT, UR4, 0x120, URZ ;  /* 0x0000012004097890 */ /* 0x000fe2000fffe0ff */
[----:B--2---:R-:W-:Y:S01]  /*36b0*/  LEA R2, R11, UR6, 0x3 ;  /* 0x000000060b027c11 */ /* 0x004fe2000f8e18ff */
[----:B------:R-:W-:Y:S01]  /*36c0*/  UIADD3 UR8, UPT, UPT, UR8, 0x190, URZ ;  /* 0x0000019008087890 */ /* 0x000fe2000fffe0ff */
[----:B------:R-:W-:Y:S01]  /*36d0*/  SHF.L.U32 R5, R10, 0x1f, RZ ;  /* 0x0000001f0a057819 */ /* 0x000fe200000006ff */
[----:B------:R2:W-:Y:S01]  /*36e0*/  @!P2 SYNCS.ARRIVE.TRANS64.RED RZ, [R3+URZ], R4 ;  /* 0x0000000403ffa9a7 */ /* 0x0005e200080004ff */
[----:B------:R-:W-:Y:S01]  /*36f0*/  UIADD3 UR4, UPT, UPT, UR5, 0x1, URZ ;  /* 0x0000000105047890 */ /* 0x000fe2000fffe0ff */
[----:B------:R-:W-:-:S03]  /*3700*/  VIADD R8, R8, 0x1 ;  /* 0x0000000108087836 */ /* 0x000fc60000000000 */
[----:B------:R-:W-:Y:S02]  /*3710*/  UISETP.NE.AND UP0, UPT, UR4, 0x2, UPT ;  /* 0x000000020400788c */ /* 0x000fe4000bf05270 */
[----:B------:R-:W-:Y:S06]  /*3720*/  UGETNEXTWORKID.BROADCAST [UR8], [UR9] ;  /* 0x00000000080073ca */ /* 0x000fec0008000100 */
[----:B------:R-:W-:Y:S01]  /*3730*/  USEL UR7, URZ, 0x1, UP0 ;  /* 0x00000001ff077887 */ /* 0x000fe20008000000 */
[----:B------:R-:W-:Y:S01]  /*3740*/  ISETP.NE.AND P0, PT, R8, 0x2, PT ;  /* 0x000000020800780c */ /* 0x000fe20003f05270 */
[----:B------:R-:W-:Y:S01]  /*3750*/  USEL UR5, UR4, URZ, UP0 ;  /* 0x000000ff04057287 */ /* 0x000fe20008000000 */
[----:B------:R-:W3:Y:S03]  /*3760*/  SYNCS.PHASECHK.TRANS64.TRYWAIT P1, [R2+URZ+0x120], R5 ;  /* 0x00012005020075a7 */ /* 0x000ee600080211ff */
[----:B------:R-:W-:Y:S01]  /*3770*/  LOP3.LUT R12, R12, UR7, RZ, 0x3c, !PT ;  /* 0x000000070c0c7c12 */ /* 0x000fe2000f8e3cff */
[----:B--23--:R-:W-:Y:S07]  /*3780*/  @!P1 BRA `(.L_x_64) ;  /* 0x0000007000f49947 */ /* 0x00cfee0003800000 */
.L_x_192:
[C---:B------:R-:W-:Y:S01]  /*3790*/  LEA R4, R11.reuse, UR6, 0x4 ;  /* 0x000000060b047c11 */ /* 0x040fe2000f8e20ff */
[----:B--2---:R-:W-:Y:S01]  /*37a0*/  VIADD R2, R2, 0x130 ;  /* 0x0000013002027836 */ /* 0x004fe20000000000 */
[----:B------:R-:W-:Y:S01]  /*37b0*/  SEL R8, R8, RZ, P0 ;  /* 0x000000ff08087207 */ /* 0x000fe20000000000 */
[----:B------:R-:W-:-:S03]  /*37c0*/  VIADD R11, R11, 0x1 ;  /* 0x000000010b0b7836 */ /* 0x000fc60000000000 */
[----:B------:R-:W2:Y:S01]  /*37d0*/  LDS.128 R4, [R4+0x190] ;  /* 0x0001900004047984 */ /* 0x000ea20000000c00 */
[----:B------:R-:W-:Y:S02]  /*37e0*/  PRMT R2, RZ, 0x654, R2 ;  /* 0x00000654ff027816 */ /* 0x000fe40000000002 */
[C---:B------:R-:W-:Y:S01]  /*37f0*/  ISETP.NE.AND P1, PT, R11.reuse, 0x2, PT ;  /* 0x000000020b00780c */ /* 0x040fe20003f25270 */
[----:B------:R-:W-:Y:S01]  /*3800*/  @!PT LDS RZ, [RZ] ;  /* 0x00000000fffff984 */ /* 0x000fe20000000800 */
[----:B------:R-:W-:Y:S01]  /*3810*/  @!PT LDS RZ, [RZ] ;  /* 0x00000000fffff984 */ /* 0x000fe20000000800 */
[----:B------:R-:W-:Y:S01]  /*3820*/  @!PT LDS RZ, [RZ] ;  /* 0x00000000fffff984 */ /* 0x000fe20000000800 */
[----:B------:R-:W-:Y:S01]  /*3830*/  @!PT LDS RZ, [RZ] ;  /* 0x00000000fffff984 */ /* 0x000fe20000000800 */
[----:B------:R3:W-:Y:S06]  /*3840*/  MEMBAR.ALL.CTA ;  /* 0x0000000000007992 */ /* 0x0007ec0000008000 */
[----:B---3--:R-:W3:Y:S01]  /*3850*/  FENCE.VIEW.ASYNC.S ;  /* 0x00000000000073c6 */ /* 0x008ee20000000000 */
[----:B------:R-:W-:Y:S01]  /*3860*/  SEL R11, R11, RZ, P1 ;  /* 0x000000ff0b0b7207 */ /* 0x000fe20000800000 */
[----:B---3--:R3:W-:Y:S01]  /*3870*/  SYNCS.ARRIVE.TRANS64.RED.A1T0 RZ, [R2+URZ], RZ ;  /* 0x000000ff02ff79a7 */ /* 0x0087e200081004ff */
[----:B--2---:R-:W-:-:S02]  /*3880*/  LOP3.LUT P3, RZ, R6, 0x1, RZ, 0xc0, !PT ;  /* 0x0000000106ff7812 */ /* 0x004fc4000786c0ff */
[----:B------:R-:W-:-:S04]  /*3890*/  SEL R5, RZ, 0x1, P1 ;  /* 0x00000001ff057807 */ /* 0x000fc80000800000 */
[----:B------:R-:W-:Y:S02]  /*38a0*/  LOP3.LUT R10, R10, R5, RZ, 0x3c, !PT ;  /* 0x000000050a0a7212 */ /* 0x000fe400078e3cff */
[----:B---3--:R-:W-:-:S04]  /*38b0*/  SEL R2, RZ, 0x1, P0 ;  /* 0x00000001ff027807 */ /* 0x008fc80000000000 */
[----:B------:R-:W-:Y:S01]  /*38c0*/  LOP3.LUT R9, R9, R2, RZ, 0x3c, !PT ;  /* 0x0000000209097212 */ /* 0x000fe200078e3cff */
[----:B------:R-:W-:Y:S06]  /*38d0*/  @P3 BRA `(.L_x_65) ;  /* 0xfffffffc002c3947 */ /* 0x000fec000383ffff */
[----:B------:R-:W-:Y:S01]  /*38e0*/  ULEA UR4, UR5, UR6, 0x3 ;  /* 0x0000000605047291 */ /* 0x000fe2000f8e18ff */
[----:B------:R-:W-:-:S08]  /*38f0*/  SHF.L.U32 R3, R12, 0x1f, RZ ;  /* 0x0000001f0c037819 */ /* 0x000fd000000006ff */
[----:B------:R-:W2:Y:S02]  /*3900*/  SYNCS.PHASECHK.TRANS64 P0, [UR4+0x130], R3 ;  /* 0x00013003ff0075a7 */ /* 0x000ea40008001004 */
[----:B--2---:R-:W-:Y:S05]  /*3910*/  @P0 BRA `(.L_x_66) ;  /* 0x0000000000080947 */ /* 0x004fea0003800000 */
[----:B------:R-:W2:Y:S02]  /*3920*/  SYNCS.PHASECHK.TRANS64.TRYWAIT P0, [UR4+0x130], R3 ;  /* 0x00013003ff0075a7 */ /* 0x000ea40008001104 */
[----:B--2---:R-:W-:Y:S05]  /*3930*/  @!P0 BRA `(.L_x_67) ;  /* 0x00000070009c8947 */ /* 0x004fea0003800000 */
.L_x_66:
[----:B------:R-:W-:-:S04]  /*3940*/  UIADD3 UR7, UPT, UPT, UR5, 0x1, URZ ;  /* 0x0000000105077890 */ /* 0x000fc8000fffe0ff */
[----:B------:R-:W-:-:S04]  /*3950*/  UISETP.NE.AND UP0, UPT, UR7, 0x2, UPT ;  /* 0x000000020700788c */ /* 0x000fc8000bf05270 */
[----:B------:R-:W-:Y:S02]  /*3960*/  USEL UR8, URZ, 0x1, UP0 ;  /* 0x00000001ff087887 */ /* 0x000fe40008000000 */
[----:B------:R-:W-:-:S04]  /*3970*/  USEL UR7, UR7, URZ, UP0 ;  /* 0x000000ff07077287 */ /* 0x000fc80008000000 */
[----:B------:R-:W-:Y:S01]  /*3980*/  ULEA UR7, UR7, UR6, 0x3 ;  /* 0x0000000607077291 */ /* 0x000fe2000f8e18ff */
[----:B--2---:R-:W-:-:S04]  /*3990*/  LOP3.LUT R3, R12, UR8, RZ, 0x3c, !PT ;  /* 0x000000080c037c12 */ /* 0x004fc8000f8e3cff */
[----:B------:R-:W-:-:S04]  /*39a0*/  SHF.L.U32 R0, R3, 0x1f, RZ ;  /* 0x0000001f03007819 */ /* 0x000fc800000006ff */
[----:B------:R-:W2:Y:S02]  /*39b0*/  SYNCS.PHASECHK.TRANS64 P0, [UR7+0x130], R0 ;  /* 0x00013000ff0075a7 */ /* 0x000ea40008001007 */
[----:B-12---:R-:W-:Y:S05]  /*39c0*/  @P0 EXIT ;  /* 0x000000000000094d */ /* 0x006fea0003800000 */
[----:B------:R-:W-:Y:S02]  /*39d0*/  SHF.L.U32 R3, R3, 0x1f, RZ ;  /* 0x0000001f03037819 */ /* 0x000fe400000006ff */
[----:B------:R-:W-:-:S07]  /*39e0*/  MOV R0, UR7 ;  /* 0x0000000700007c02 */ /* 0x000fce0008000f00 */
.L_x_68:
[----:B-1----:R1:W2:Y:S02]  /*39f0*/  SYNCS.PHASECHK.TRANS64.TRYWAIT P0, [R0+URZ+0x130], R3 ;  /* 0x00013003000075a7 */ /* 0x0022a400080011ff */
[----:B--2---:R-:W-:Y:S05]  /*3a00*/  @!P0 NANOSLEEP.SYNCS 0x989680 ;  /* 0x009896800000895d */ /* 0x004fea0003900000 */
[----:B------:R-:W2:Y:S02]  /*3a10*/  @!P0 SYNCS.PHASECHK.TRANS64 P0, [R0+URZ+0x130], R3 ;  /* 0x00013003000085a7 */ /* 0x000ea400080010ff */
[----:B--2---:R-:W-:Y:S05]  /*3a20*/  @P0 EXIT ;  /* 0x000000000000094d */ /* 0x004fea0003800000 */
[----:B------:R-:W-:Y:S05]  /*3a30*/  BRA `(.L_x_68) ;  /* 0xfffffffc00ec7947 */ /* 0x000fea000383ffff */
.L_x_61:
[----:B------:R-:W-:Y:S05]  /*3a40*/  BRA.U UP5, `(.L_x_69) ;  /* 0x0000001105ec7547 */ /* 0x000fea000b800000 */
[----:B------:R-:W-:Y:S01]  /*3a50*/  UMOV UR4, 0x40 ;  /* 0x0000004000047882 */ /* 0x000fe20000000000 */
[----:B------:R-:W-:Y:S01]  /*3a60*/  NOP ;  /* 0x0000000000007918 */ /* 0x000fe20000000000 */
[----:B------:R-:W-:Y:S01]  /*3a70*/  ULEA UR5, UR54, UR4, 0x18 ;  /* 0x0000000436057291 */ /* 0x000fe2000f8ec0ff */
[----:B------:R-:W-:Y:S02]  /*3a80*/  UMOV UR6, 0x400 ;  /* 0x0000040000067882 */ /* 0x000fe40000000000 */
[----:B------:R-:W-:-:S06]  /*3a90*/  ULEA UR6, UR54, UR6, 0x18 ;  /* 0x0000000636067291 */ /* 0x000fcc000f8ec0ff */
[----:B------:R-:W2:Y:S02]  /*3aa0*/  LDS.U8 R0, [UR5+0x1c] ;  /* 0x00001c05ff007984 */ /* 0x000ea40008000000 */
[----:B--2---:R-:W-:-:S13]  /*3ab0*/  ISETP.NE.AND P0, PT, R0, RZ, PT ;  /* 0x000000ff0000720c */ /* 0x004fda0003f05270 */
[----:B------:R-:W-:Y:S05]  /*3ac0*/  @P0 BRA `(.L_x_70) ;  /* 0x0000000400080947 */ /* 0x000fea0003800000 */
[----:B------:R-:W-:Y:S02]  /*3ad0*/  UISETP.NE.U32.AND UP1, UPT, UR47, 0x1, UPT ;  /* 0x000000012f00788c */ /* 0x000fe4000bf25070 */
[----:B------:R-:W-:-:S07]  /*3ae0*/  UIADD3 UR7, UPT, UPT, UR5, 0x8, URZ ;  /* 0x0000000805077890 */ /* 0x000fce000fffe0ff */
[----:B------:R-:W-:Y:S05]  /*3af0*/  BRA.U !UP1, `(.L_x_71) ;  /* 0x00000001099c7547 */ /* 0x000fea000b800000 */
[----:B------:R-:W-:Y:S01]  /*3b00*/  ELECT P0, URZ, PT ;  /* 0x0000000000ff782f */ /* 0x000fe20003800000 */
[----:B------:R-:W-:-:S12]  /*3b10*/  BSSY B0, `(.L_x_71) ;  /* 0x0000025000007945 */ /* 0x000fd80003800000 */
[----:B------:R-:W-:Y:S05]  /*3b20*/  @!P0 BRA `(.L_x_72) ;  /* 0x00000000008c8947 */ /* 0x000fea0003800000 */
[----:B------:R-:W-:-:S05]  /*3b30*/  UMOV UR4, 0x10 ;  /* 0x0000001000047882 */ /* 0x000fca0000000000 */
[----:B------:R-:W-:Y:S04]  /*3b40*/  DEPBAR.LE SB2, 0x36 ;  /* 0x0000ad800000791a */ /* 0x000fe80000000000 */
[----:B------:R-:W2:Y:S02]  /*3b50*/  UTCATOMSWS.2CTA.FIND_AND_SET.ALIGN UP0, UR4, UR4 ;  /* 0x00000004000475e3 */ /* 0x000ea40008200800 */
[----:B--2---:R-:W-:Y:S01]  /*3b60*/  MOV R11, UR4 ;  /* 0x00000004000b7c02 */ /* 0x004fe20008000f00 */
[----:B------:R-:W-:Y:S06]  /*3b70*/  BRA.U UP0, `(.L_x_73) ;  /* 0x0000000100187547 */ /* 0x000fec000b800000 */
.L_x_74:
[----:B------:R-:W-:Y:S05]  /*3b80*/  NANOSLEEP 0x64 ;  /* 0x000000640000795d */ /* 0x000fea0003800000 */
[----:B------:R-:W-:-:S05]  /*3b90*/  UMOV UR4, 0x10 ;  /* 0x0000001000047882 */ /* 0x000fca0000000000 */
[----:B------:R-:W-:Y:S04]  /*3ba0*/  DEPBAR.LE SB2, 0x36 ;  /* 0x0000ad800000791a */ /* 0x000fe80000000000 */
[----:B------:R-:W2:Y:S02]  /*3bb0*/  UTCATOMSWS.2CTA.FIND_AND_SET.ALIGN UP0, UR4, UR4 ;  /* 0x00000004000475e3 */ /* 0x000ea40008200800 */
[----:B--2---:R-:W-:Y:S01]  /*3bc0*/  MOV R11, UR4 ;  /* 0x00000004000b7c02 */ /* 0x004fe20008000f00 */
[----:B------:R-:W-:Y:S05]  /*3bd0*/  BRA.U !UP0, `(.L_x_74) ;  /* 0xfffffffd08e87547 */ /* 0x000fea000b83ffff */
.L_x_73:
[----:B------:R-:W2:Y:S01]  /*3be0*/  LDS R7, [UR5+0x10] ;  /* 0x00001005ff077984 */ /* 0x000ea20008000800 */
[----:B------:R-:W-:Y:S01]  /*3bf0*/  IMAD.U32 R5, RZ, RZ, UR6 ;  /* 0x00000006ff057e24 */ /* 0x000fe2000f8e00ff */
[----:B------:R-:W-:-:S03]  /*3c00*/  MOV R4, UR49 ;  /* 0x0000003100047c02 */ /* 0x000fc60008000f00 */
[----:B------:R-:W-:Y:S01]  /*3c10*/  VIADD R5, R5, 0x1b0 ;  /* 0x000001b005057836 */ /* 0x000fe20000000000 */
[----:B--2---:R-:W-:-:S04]  /*3c20*/  SHF.L.U32 R7, R7, 0x1f, RZ ;  /* 0x0000001f07077819 */ /* 0x004fc800000006ff */
[----:B------:R-:W2:Y:S02]  /*3c30*/  SYNCS.PHASECHK.TRANS64.TRYWAIT P0, [UR5+0x8], R7 ;  /* 0x00000807ff0075a7 */ /* 0x000ea40008001105 */
[----:B--2---:R-:W-:Y:S05]  /*3c40*/  @P0 BRA `(.L_x_75) ;  /* 0x0000000000080947 */ /* 0x004fea0003800000 */
[----:B------:R-:W2:Y:S02]  /*3c50*/  SYNCS.PHASECHK.TRANS64.TRYWAIT P0, [UR5+0x8], R7 ;  /* 0x00000807ff0075a7 */ /* 0x000ea40008001105 */
[----:B--2---:R-:W-:Y:S05]  /*3c60*/  @!P0 BRA `(.L_x_76) ;  /* 0x0000006c00e88947 */ /* 0x004fea0003800000 */
.L_x_75:
[----:B--2---:R-:W-:Y:S01]  /*3c70*/  HFMA2 R0, -RZ, RZ, 0, 5.9604644775390625e-08 ;  /* 0x00000001ff007431 */ /* 0x004fe200000001ff */
[----:B------:R-:W-:Y:S01]  /*3c80*/  UPRMT UR4, UR49, 0x654, UR7 ;  /* 0x0000065431047896 */ /* 0x000fe20008000007 */
[----:B------:R-:W-:Y:S01]  /*3c90*/  IMAD.MOV.U32 R8, RZ, RZ, 0xffff ;  /* 0x0000ffffff087424 */ /* 0x000fe200078e00ff */
[----:B------:R-:W-:Y:S01]  /*3ca0*/  PRMT R4, R4, 0x654, R5 ;  /* 0x0000065404047816 */ /* 0x000fe20000000005 */
[----:B------:R-:W-:Y:S02]  /*3cb0*/  IMAD.MOV.U32 R6, RZ, RZ, 0x4 ;  /* 0x00000004ff067424 */ /* 0x000fe400078e00ff */
[----:B------:R-:W-:Y:S01]  /*3cc0*/  IMAD.SHL.U32 R9, R11, 0x20, RZ ;  /* 0x000000200b097824 */ /* 0x000fe200078e00ff */
[----:B------:R-:W-:Y:S02]  /*3cd0*/  MOV R5, UR4 ;  /* 0x0000000400057c02 */ /* 0x000fe40008000f00 */
[-C--:B------:R-:W-:Y:S01]  /*3ce0*/  SHF.L.U32 R8, R8, R11.reuse, RZ ;  /* 0x0000000b08087219 */ /* 0x080fe200000006ff */
[----:B------:R2:W-:Y:S01]  /*3cf0*/  SYNCS.ARRIVE.TRANS64.RED RZ, [UR4], R6 ;  /* 0x00000006ffff79a7 */ /* 0x0005e20008000404 */
[----:B------:R-:W-:Y:S01]  /*3d00*/  SHF.L.U32 R7, R0, R11, RZ ;  /* 0x0000000b00077219 */ /* 0x000fe200000006ff */
[----:B------:R2:W-:Y:S04]  /*3d10*/  STS [UR6+0x1b0], R9 ;  /* 0x0001b009ff007988 */ /* 0x0005e80008000806 */
[----:B------:R2:W-:Y:S04]  /*3d20*/  STAS [R4.64], R11 ;  /* 0x0000000b04007dbd */ /* 0x0005e8000c0008ff */
[----:B------:R2:W-:Y:S04]  /*3d30*/  ATOMS.OR RZ, [UR5+0x14], R8 ;  /* 0x00001408ffff798c */ /* 0x0005e8000b000005 */
[----:B------:R2:W-:Y:S04]  /*3d40*/  ATOMS.OR RZ, [UR5+0x18], R7 ;  /* 0x00001807ffff798c */ /* 0x0005e8000b000005 */
[----:B------:R2:W-:Y:S02]  /*3d50*/  ATOMS.XOR RZ, [UR5+0x10], R0 ;  /* 0x00001000ffff798c */ /* 0x0005e4000b800005 */
.L_x_72:
[----:B-1----:R-:W-:Y:S05]  /*3d60*/  BSYNC B0 ;  /* 0x0000000000007941 */ /* 0x002fea0003800000 */
.L_x_71:
[----:B------:R-:W-:Y:S05]  /*3d70*/  BRA.U UP1, `(.L_x_77) ;  /* 0x00000001016c7547 */ /* 0x000fea000b800000 */
[----:B------:R-:W-:-:S03]  /*3d80*/  UMOV UR4, 0xffffffff ;  /* 0xffffffff00047882 */ /* 0x000fc60000000000 */
[----:B------:R-:W-:Y:S05]  /*3d90*/  BRA.DIV UR4, `(.L_x_78) ;  /* 0x0000006e04b47947 */ /* 0x000fea000b800000 */
[----:B------:R-:W-:-:S13]  /*3da0*/  ELECT P0, URZ, PT ;  /* 0x0000000000ff782f */ /* 0x000fda0003800000 */
.L_x_196:
[----:B------:R-:W-:Y:S05]  /*3db0*/  @!P0 BRA `(.L_x_77) ;  /* 0x00000000005c8947 */ /* 0x000fea0003800000 */
[----:B--2---:R-:W2:Y:S02]  /*3dc0*/  LDS R5, [UR5+0x10] ;  /* 0x00001005ff057984 */ /* 0x004ea40008000800 */
[----:B--2---:R-:W-:-:S04]  /*3dd0*/  SHF.L.U32 R5, R5, 0x1f, RZ ;  /* 0x0000001f05057819 */ /* 0x004fc800000006ff */
[----:B------:R-:W2:Y:S02]  /*3de0*/  SYNCS.PHASECHK.TRANS64.TRYWAIT P0, [UR5+0x8], R5 ;  /* 0x00000805ff0075a7 */ /* 0x000ea40008001105 */
[----:B--2---:R-:W-:Y:S05]  /*3df0*/  @P0 BRA `(.L_x_79) ;  /* 0x0000000000080947 */ /* 0x004fea0003800000 */
[----:B------:R-:W2:Y:S02]  /*3e00*/  SYNCS.PHASECHK.TRANS64.TRYWAIT P0, [UR5+0x8], R5 ;  /* 0x00000805ff0075a7 */ /* 0x000ea40008001105 */
[----:B--2---:R-:W-:Y:S05]  /*3e10*/  @!P0 BRA `(.L_x_80) ;  /* 0x0000006c00b88947 */ /* 0x004fea0003800000 */
.L_x_79:
[----:B------:R-:W3:Y:S01]  /*3e20*/  LDS R7, [UR6+0x1b0] ;  /* 0x0001b006ff077984 */ /* 0x000ee20008000800 */
[----:B--2---:R-:W-:Y:S02]  /*3e30*/  HFMA2 R0, -RZ, RZ, 0, 5.9604644775390625e-08 ;  /* 0x00000001ff007431 */ /* 0x004fe400000001ff */
[----:B------:R-:W-:Y:S01]  /*3e40*/  IMAD.MOV.U32 R4, RZ, RZ, 0xffff ;  /* 0x0000ffffff047424 */ /* 0x000fe200078e00ff */
[----:B------:R-:W-:Y:S01]  /*3e50*/  UPRMT UR4, UR49, 0x654, UR7 ;  /* 0x0000065431047896 */ /* 0x000fe20008000007 */
[----:B---3--:R-:W-:-:S03]  /*3e60*/  IMAD.SHL.U32 R5, R7, 0x20, RZ ;  /* 0x0000002007057824 */ /* 0x008fc600078e00ff */
[-C--:B------:R-:W-:Y:S02]  /*3e70*/  SHF.L.U32 R4, R4, R7.reuse, RZ ;  /* 0x0000000704047219 */ /* 0x080fe400000006ff */
[----:B------:R-:W-:Y:S01]  /*3e80*/  SHF.L.U32 R7, R0, R7, RZ ;  /* 0x0000000700077219 */ /* 0x000fe200000006ff */
[----:B------:R3:W-:Y:S04]  /*3e90*/  STS [UR6+0x1b0], R5 ;  /* 0x0001b005ff007988 */ /* 0x0007e80008000806 */
[----:B------:R3:W-:Y:S04]  /*3ea0*/  ATOMS.OR RZ, [UR5+0x14], R4 ;  /* 0x00001404ffff798c */ /* 0x0007e8000b000005 */
[----:B------:R3:W-:Y:S01]  /*3eb0*/  ATOMS.OR RZ, [UR5+0x18], R7 ;  /* 0x00001807ffff798c */ /* 0x0007e2000b000005 */
[----:B------:R-:W-:Y:S03]  /*3ec0*/  SYNCS.ARRIVE.TRANS64.RED.A1T0 RZ, [UR4], RZ ;  /* 0x000000ffffff79a7 */ /* 0x000fe60008100404 */
[----:B------:R3:W-:Y:S01]  /*3ed0*/  ATOMS.XOR RZ, [UR5+0x10], R0 ;  /* 0x00001000ffff798c */ /* 0x0007e2000b800005 */
[----:B------:R-:W-:Y:S05]  /*3ee0*/  BRA `(.L_x_77) ;  /* 0x0000000000107947 */ /* 0x000fea0003800000 */
.L_x_70:
[----:B------:R-:W-:Y:S02]  /*3ef0*/  MOV R0, 0xffffffff ;  /* 0xffffffff00007802 */ /* 0x000fe40000000f00 */
[----:B------:R-:W-:-:S03]  /*3f00*/  MOV R4, 0x3f30 ;  /* 0x00003f3000047802 */ /* 0x000fc60000000f00 */
[----:B------:R2:W-:Y:S04]  /*3f10*/  STS [UR6+0x1b0], R0 ;  /* 0x0001b000ff007988 */ /* 0x0005e80008000806 */
[----:B-12--5:R-:W-:Y:S05]  /*3f20*/  CALL.REL.NOINC `($__internal_1_$__cuda_sm10x_tcgen05_guardrail_trap_phase_invalid_during_alloc) ;  /* 0x00000074005c7944 */ /* 0x026fea0003c00000 */
.L_x_77:
[----:B------:R-:W-:Y:S05]  /*3f30*/  WARPSYNC.ALL ;  /* 0x0000000000007948 */ /* 0x000fea0003800000 */
[----:B------:R-:W4:Y:S01]  /*3f40*/  S2UR UR4, SR_CgaCtaId ;  /* 0x00000000000479c3 */ /* 0x000f220000008800 */
[----:B------:R-:W-:Y:S01]  /*3f50*/  UMOV UR26, 0x400 ;  /* 0x00000400001a7882 */ /* 0x000fe20000000000 */
[----:B------:R-:W-:-:S06]  /*3f60*/  NOP ;  /* 0x0000000000007918 */ /* 0x000fcc0000000000 */
[----:B------:R-:W-:Y:S06]  /*3f70*/  BAR.ARV 0x6, 0xa0 ;  /* 0x0182800000007b1d */ /* 0x000fec0000002000 */
[----:B------:R-:W1:Y:S01]  /*3f80*/  LDCU UR11, c[0x0][0x38c] ;  /* 0x00007180ff0b77ac */ /* 0x000e620008000800 */
[----:B------:R-:W-:Y:S01]  /*3f90*/  LOP3.LUT R3, R3, 0xffff, RZ, 0xc0, !PT ;  /* 0x0000ffff03037812 */ /* 0x000fe200078ec0ff */
[----:B--2---:R-:W-:Y:S01]  /*3fa0*/  IMAD.MOV.U32 R9, RZ, RZ, 0x1 ;  /* 0x00000001ff097424 */ /* 0x004fe200078e00ff */
[----:B------:R-:W-:Y:S01]  /*3fb0*/  LOP3.LUT R2, R2, 0xffff, RZ, 0xc0, !PT ;  /* 0x0000ffff02027812 */ /* 0x000fe200078ec0ff */
[----:B------:R-:W-:Y:S01]  /*3fc0*/  IMAD.MOV.U32 R8, RZ, RZ, RZ ;  /* 0x000000ffff087224 */ /* 0x000fe200078e00ff */
[----:B------:R-:W-:Y:S01]  /*3fd0*/  R2UR UR29, R3 ;  /* 0x00000000031d72ca */ /* 0x000fe200000e0000 */
[----:B------:R-:W-:Y:S01]  /*3fe0*/  UMOV UR42, URZ ;  /* 0x000000ff002a7c82 */ /* 0x000fe20008000000 */
[----:B------:R-:W-:-:S02]  /*3ff0*/  R2UR UR45, R2 ;  /* 0x00000000022d72ca */ /* 0x000fc400000e0000 */
[----:B------:R-:W-:Y:S01]  /*4000*/  CS2R R2, SRZ ;  /* 0x0000000000027805 */ /* 0x000fe2000001ff00 */
[----:B------:R-:W-:Y:S02]  /*4010*/  UISETP.NE.AND UP2, UPT, UR47, URZ, UPT ;  /* 0x000000ff2f00728c */ /* 0x000fe4000bf45270 */
[----:B----4-:R-:W-:Y:S01]  /*4020*/  ULEA UR26, UR4, UR26, 0x18 ;  /* 0x0000001a041a7291 */ /* 0x010fe2000f8ec0ff */
[----:B------:R-:W-:Y:S01]  /*4030*/  UMOV UR22, URZ ;  /* 0x000000ff00167c82 */ /* 0x000fe20008000000 */
[----:B------:R-:W-:Y:S02]  /*4040*/  UMOV UR21, URZ ;  /* 0x000000ff00157c82 */ /* 0x000fe40008000000 */
[----:B------:R-:W-:Y:S02]  /*4050*/  UIADD3 UR6, UPT, UPT, UR26, 0x8400, URZ ;  /* 0x000084001a067890 */ /* 0x000fe4000fffe0ff */
[----:B------:R-:W-:Y:S02]  /*4060*/  UIADD3 UR5, UPT, UPT, UR26, 0x22400, URZ ;  /* 0x000224001a057890 */ /* 0x000fe4000fffe0ff */
[----:B-1----:R-:W-:Y:S01]  /*4070*/  UIADD3 UR11, UPT, UPT, UR11, 0x7f, URZ ;  /* 0x0000007f0b0b7890 */ /* 0x002fe2000fffe0ff */
[----:B---3--:R-:W1:Y:S01]  /*4080*/  LDS R0, [UR26+0x1b0] ;  /* 0x0001b01aff007984 */ /* 0x008e620008000800 */
[----:B------:R-:W-:-:S02]  /*4090*/  UIADD3 UR4, UPT, UPT, UR26, 0x2f400, URZ ;  /* 0x0002f4001a047890 */ /* 0x000fc4000fffe0ff */
[----:B------:R-:W-:Y:S02]  /*40a0*/  UIADD3 UR7, UPT, UPT, UR26, 0x32800, URZ ;  /* 0x000328001a077890 */ /* 0x000fe4000fffe0ff */
[----:B------:R-:W-:Y:S02]  /*40b0*/  USHF.R.U32.HI UR10, URZ, 0x4, UR6 ;  /* 0x00000004ff0a7899 */ /* 0x000fe40008011606 */
[----:B------:R-:W-:Y:S02]  /*40c0*/  USHF.R.U32.HI UR8, URZ, 0x4, UR5 ;  /* 0x00000004ff087899 */ /* 0x000fe40008011605 */
[----:B------:R-:W-:Y:S02]  /*40d0*/  USHF.R.S32.HI UR9, URZ, 0x1f, UR11 ;  /* 0x0000001fff097899 */ /* 0x000fe4000801140b */
[----:B------:R-:W-:Y:S02]  /*40e0*/  USHF.R.U32.HI UR6, URZ, 0x4, UR4 ;  /* 0x00000004ff067899 */ /* 0x000fe40008011604 */
[----:B------:R-:W-:-:S02]  /*40f0*/  USHF.R.U32.HI UR5, URZ, 0x4, UR7 ;  /* 0x00000004ff057899 */ /* 0x000fc40008011607 */
[----:B------:R-:W-:Y:S02]  /*4100*/  ULEA.HI UR4, UR9, UR11, URZ, 0x7 ;  /* 0x0000000b09047291 */ /* 0x000fe4000f8f38ff */
[----:B------:R-:W-:Y:S02]  /*4110*/  ULOP3.LUT UR6, UR6, 0x3fff, URZ, 0xc0, !UPT ;  /* 0x00003fff06067892 */ /* 0x000fe4000f8ec0ff */
[----:B------:R-:W-:Y:S02]  /*4120*/  ULOP3.LUT UR5, UR5, 0x3fff, URZ, 0xc0, !UPT ;  /* 0x00003fff05057892 */ /* 0x000fe4000f8ec0ff */
[----:B------:R-:W-:Y:S02]  /*4130*/  USHF.R.S32.HI UR44, URZ, 0x7, UR4 ;  /* 0x00000007ff2c7899 */ /* 0x000fe40008011404 */
[----:B------:R-:W-:Y:S02]  /*4140*/  ULOP3.LUT UR40, UR6, 0x10000, URZ, 0xfc, !UPT ;  /* 0x0001000006287892 */ /* 0x000fe4000f8efcff */
[----:B------:R-:W-:-:S02]  /*4150*/  ULOP3.LUT UR41, UR5, 0x10000, URZ, 0xfc, !UPT ;  /* 0x0001000005297892 */ /* 0x000fc4000f8efcff */
[----:B------:R-:W-:Y:S02]  /*4160*/  ULOP3.LUT UR10, UR10, 0x3fff, URZ, 0xc0, !UPT ;  /* 0x00003fff0a0a7892 */ /* 0x000fe4000f8ec0ff */
[----:B------:R-:W-:Y:S02]  /*4170*/  ULOP3.LUT UR8, UR8, 0x3fff, URZ, 0xc0, !UPT ;  /* 0x00003fff08087892 */ /* 0x000fe4000f8ec0ff */
[----:B------:R-:W-:Y:S02]  /*4180*/  UISETP.LT.AND UP0, UPT, UR44, 0x1, UPT ;  /* 0x000000012c00788c */ /* 0x000fe4000bf01270 */
[----:B------:R-:W-:Y:S02]  /*4190*/  ULOP3.LUT UR38, UR10, 0x10000, URZ, 0xfc, !UPT ;  /* 0x000100000a267892 */ /* 0x000fe4000f8efcff */
[----:B------:R-:W-:Y:S02]  /*41a0*/  ULOP3.LUT UR39, UR8, 0x10000, URZ, 0xfc, !UPT ;  /* 0x0001000008277892 */ /* 0x000fe4000f8efcff */
[----:B------:R-:W-:Y:S01]  /*41b0*/  USEL UR46, UR44, 0x1, !UP0 ;  /* 0x000000012c2e7887 */ /* 0x000fe2000c000000 */
[----:B------:R-:W-:Y:S01]  /*41c0*/  UMOV UR32, URZ ;  /* 0x000000ff00207c82 */ /* 0x000fe20008000000 */
[----:B-1----:R-:W-:Y:S01]  /*41d0*/  R2UR UR20, R0 ;  /* 0x00000000001472ca */ /* 0x002fe200000e0000 */
[----:B------:R-:W-:-:S12]  /*41e0*/  UMOV UR30, URZ ;  /* 0x000000ff001e7c82 */ /* 0x000fd80008000000 */
[----:B------:R-:W-:Y:S02]  /*41f0*/  UIADD3 UR36, UPT, UPT, UR20, 0x100, URZ ;  /* 0x0000010014247890 */ /* 0x000fe4000fffe0ff */
[----:B------:R-:W-:Y:S02]  /*4200*/  UIADD3 UR37, UPT, UPT, UR20, 0x108, URZ ;  /* 0x0000010814257890 */ /* 0x000fe4000fffe0ff */
[----:B------:R-:W-:Y:S02]  /*4210*/  UIADD3 UR34, UPT, UPT, UR20, 0x104, URZ ;  /* 0x0000010414227890 */ /* 0x000fe4000fffe0ff */
[----:B------:R-:W-:Y:S02]  /*4220*/  UIADD3 UR35, UPT, UPT, UR20, 0x10c, URZ ;  /* 0x0000010c14237890 */ /* 0x000fe4000fffe0ff */
[----:B------:R-:W-:Y:S02]  /*4230*/  USHF.R.U32.HI UR7, URZ, 0x11, UR36 ;  /* 0x00000011ff077899 */ /* 0x000fe40008011624 */
[----:B------:R-:W-:-:S02]  /*4240*/  USHF.R.U32.HI UR6, URZ, 0x1a, UR37 ;  /* 0x0000001aff067899 */ /* 0x000fc40008011625 */
[----:B------:R-:W-:Y:S02]  /*4250*/  USHF.R.U32.HI UR5, URZ, 0x11, UR34 ;  /* 0x00000011ff057899 */ /* 0x000fe40008011622 */
[----:B------:R-:W-:Y:S02]  /*4260*/  USHF.R.U32.HI UR4, URZ, 0x1a, UR35 ;  /* 0x0000001aff047899 */ /* 0x000fe40008011623 */
[----:B------:R-:W-:Y:S02]  /*4270*/  ULOP3.LUT UR7, UR7, 0x6000, URZ, 0xc0, !UPT ;  /* 0x0000600007077892 */ /* 0x000fe4000f8ec0ff */
[----:B------:R-:W-:Y:S02]  /*4280*/  ULOP3.LUT UR6, UR6, 0x30, URZ, 0xc0, !UPT ;  /* 0x0000003006067892 */ /* 0x000fe4000f8ec0ff */
[----:B------:R-:W-:Y:S02]  /*4290*/  ULOP3.LUT UR5, UR5, 0x6000, URZ, 0xc0, !UPT ;  /* 0x0000600005057892 */ /* 0x000fe4000f8ec0ff */
[----:B------:R-:W-:-:S02]  /*42a0*/  ULOP3.LUT UR4, UR4, 0x30, URZ, 0xc0, !UPT ;  /* 0x0000003004047892 */ /* 0x000fc4000f8ec0ff */
[----:B------:R-:W-:Y:S02]  /*42b0*/  ULOP3.LUT UR7, UR7, 0x1020, URZ, 0xfc, !UPT ;  /* 0x0000102007077892 */ /* 0x000fe4000f8efcff */
[----:B------:R-:W-:Y:S02]  /*42c0*/  ULOP3.LUT UR6, UR6, 0x480, URZ, 0xfc, !UPT ;  /* 0x0000048006067892 */ /* 0x000fe4000f8efcff */
[----:B------:R-:W-:Y:S02]  /*42d0*/  ULOP3.LUT UR5, UR5, 0x1020, URZ, 0xfc, !UPT ;  /* 0x0000102005057892 */ /* 0x000fe4000f8efcff */
[----:B------:R-:W-:Y:S02]  /*42e0*/  ULOP3.LUT UR4, UR4, 0x480, URZ, 0xfc, !UPT ;  /* 0x0000048004047892 */ /* 0x000fe4000f8efcff */
[----:B------:R-:W-:Y:S02]  /*42f0*/  UPRMT UR33, UR6, 0x5410, UR7 ;  /* 0x0000541006217896 */ /* 0x000fe40008000007 */
[----:B------:R-:W-:-:S12]  /*4300*/  UPRMT UR31, UR4, 0x5410, UR5 ;  /* 0x00005410041f7896 */ /* 0x000fd80008000005 */
.L_x_88:
[C---:B------:R-:W-:Y:S02]  /*4310*/  LEA R0, R8.reuse, UR26, 0x3 ;  /* 0x0000001a08007c11 */ /* 0x040fe4000f8e18ff */
[----:B------:R-:W-:Y:S02]  /*4320*/  SHF.L.U32 R5, R3, 0x1f, RZ ;  /* 0x0000001f03057819 */ /* 0x000fe400000006ff */
[----:B------:R-:W-:Y:S02]  /*4330*/  LEA R4, R8, UR26, 0x4 ;  /* 0x0000001a08047c11 */ /* 0x000fe4000f8e20ff */
[----:B------:R-:W1:Y:S02]  /*4340*/  SYNCS.PHASECHK.TRANS64.TRYWAIT P0, [R0+URZ+0x120], R5 ;  /* 0x00012005000075a7 */ /* 0x000e6400080011ff */
[----:B-1-3--:R-:W-:Y:S05]  /*4350*/  @!P0 BRA `(.L_x_81) ;  /* 0x0000006800808947 */ /* 0x00afea0003800000 */
.L_x_197:
[----:B-1----:R-:W1:Y:S01]  /*4360*/  LDS.128 R4, [R4+0x190] ;  /* 0x0001900004047984 */ /* 0x002e620000000c00 */
[----:B------:R-:W-:Y:S02]  /*4370*/  VIADD R0, R0, 0x130 ;  /* 0x0000013000007836 */ /* 0x000fe40000000000 */
[----:B------:R-:W-:Y:S01]  /*4380*/  VIADD R8, R8, 0x1 ;  /* 0x0000000108087836 */ /* 0x000fe20000000000 */
[----:B------:R-:W-:Y:S01]  /*4390*/  @!PT LDS RZ, [RZ] ;  /* 0x00000000fffff984 */ /* 0x000fe20000000800 */
[----:B------:R-:W-:Y:S01]  /*43a0*/  @!PT LDS RZ, [RZ] ;  /* 0x00000000fffff984 */ /* 0x000fe20000000800 */
[----:B------:R-:W-:Y:S01]  /*43b0*/  @!PT LDS RZ, [RZ] ;  /* 0x00000000fffff984 */ /* 0x000fe20000000800 */
[----:B------:R-:W-:Y:S01]  /*43c0*/  @!PT LDS RZ, [RZ] ;  /* 0x00000000fffff984 */ /* 0x000fe20000000800 */
[----:B------:R2:W-:Y:S06]  /*43d0*/  MEMBAR.ALL.CTA ;  /* 0x0000000000007992 */ /* 0x0005ec0000008000 */
[----:B--2---:R-:W2:Y:S01]  /*43e0*/  FENCE.VIEW.ASYNC.S ;  /* 0x00000000000073c6 */ /* 0x004ea20000000000 */
[----:B------:R-:W-:-:S04]  /*43f0*/  PRMT R0, RZ, 0x654, R0 ;  /* 0x00000654ff007816 */ /* 0x000fc80000000000 */
[----:B--2---:R2:W-:Y:S01]  /*4400*/  SYNCS.ARRIVE.TRANS64.RED.A1T0 RZ, [R0+URZ], RZ ;  /* 0x000000ff00ff79a7 */ /* 0x0045e200081004ff */
[----:B-1----:R-:W-:Y:S01]  /*4410*/  LOP3.LUT P1, RZ, R6, 0x1, RZ, 0xc0, !PT ;  /* 0x0000000106ff7812 */ /* 0x002fe2000782c0ff */
[----:B--2---:R-:W-:-:S12]  /*4420*/  BRA.U UP2, `(.L_x_82) ;  /* 0x0000000502147547 */ /* 0x004fd8000b800000 */
[----:B------:R-:W1:Y:S01]  /*4430*/  LDCU UR4, c[0x0][0x38c] ;  /* 0x00007180ff0477ac */ /* 0x000e620008000800 */
[----:B------:R-:W-:Y:S02]  /*4440*/  PLOP3.LUT P2, PT, PT, PT, PT, 0x80, 0x8 ;  /* 0x000000000008781c */ /* 0x000fe40003f4f070 */
[----:B------:R-:W-:Y:S01]  /*4450*/  SHF.L.U32 R5, R9, 0x1f, RZ ;  /* 0x0000001f09057819 */ /* 0x000fe200000006ff */
[----:B------:R-:W-:Y:S02]  /*4460*/  ULEA UR43, UR42, UR26, 0x3 ;  /* 0x0000001a2a2b7291 */ /* 0x000fe4000f8e18ff */
[----:B------:R-:W-:Y:S02]  /*4470*/  ULEA UR27, UR42, UR20, 0x7 ;  /* 0x000000142a1b7291 */ /* 0x000fe4000f8e38ff */
[----:B-1----:R-:W-:-:S06]  /*4480*/  UISETP.GE.AND UP0, UPT, UR4, 0x1, UPT ;  /* 0x000000010400788c */ /* 0x002fcc000bf06270 */
[----:B------:R-:W-:-:S05]  /*4490*/  PLOP3.LUT P0, PT, PT, PT, UP0, 0x80, 0x8 ;  /* 0x000000000008781c */ /* 0x000fca0003f0f008 */
[----:B------:R-:W-:-:S08]  /*44a0*/  @UP0 ULEA UR4, UR22, UR26, 0x3 ;  /* 0x0000001a16040291 */ /* 0x000fd0000f8e18ff */
[----:B------:R-:W-:-:S04]  /*44b0*/  @P0 SHF.L.U32 R0, R2, 0x1f, RZ ;  /* 0x0000001f02000819 */ /* 0x000fc800000006ff */
[----:B------:R1:W2:Y:S01]  /*44c0*/  @P0 SYNCS.PHASECHK.TRANS64.TRYWAIT P2, [UR4], R0 ;  /* 0x00000000ff0005a7 */ /* 0x0002a20008041104 */
[----:B------:R-:W3:Y:S02]  /*44d0*/  SYNCS.PHASECHK.TRANS64.TRYWAIT P0, [UR43+0x150], R5 ;  /* 0x00015005ff0075a7 */ /* 0x000ee4000800112b */
[----:B-123--:R-:W-:Y:S05]  /*44e0*/  @!P0 BRA `(.L_x_83) ;  /* 0x0000006800308947 */ /* 0x00efea0003800000 */
.L_x_199:
[----:B------:R-:W-:Y:S01]  /*44f0*/  UMOV UR28, UR21 ;  /* 0x00000015001c7c82 */ /* 0x000fe20008000000 */
[----:B------:R-:W-:Y:S05]  /*4500*/  BRA.U !UP0, `(.L_x_84) ;  /* 0x0000000108cc7547 */ /* 0x000fea000b800000 */
[----:B------:R-:W-:Y:S01]  /*4510*/  UIADD3 UR28, UPT, UPT, UR46, UR21, URZ ;  /* 0x000000152e1c7290 */ /* 0x000fe2000fffe0ff */
[----:B------:R-:W-:Y:S01]  /*4520*/  UMOV UR24, URZ ;  /* 0x000000ff00187c82 */ /* 0x000fe20008000000 */
[----:B------:R-:W-:Y:S01]  /*4530*/  UMOV UR23, UR44 ;  /* 0x0000002c00177c82 */ /* 0x000fe20008000000 */
[----:B------:R-:W-:-:S09]  /*4540*/  UMOV UR11, UR22 ;  /* 0x00000016000b7c82 */ /* 0x000fd20008000000 */
.L_x_87:
[----:B--2---:R-:W-:Y:S01]  /*4550*/  ULEA UR7, UR11, UR26, 0x3 ;  /* 0x0000001a0b077291 */ /* 0x004fe2000f8e18ff */
[----:B---3--:R-:W-:Y:S11]  /*4560*/  @P2 BRA `(.L_x_85) ;  /* 0x00000000000c2947 */ /* 0x008ff60003800000 */
[----:B-1----:R-:W-:Y:S04]  /*4570*/  SHF.L.U32 R5, R2, 0x1f, RZ ;  /* 0x0000001f02057819 */ /* 0x002fe800000006ff */
[----:B------:R-:W1:Y:S02]  /*4580*/  SYNCS.PHASECHK.TRANS64.TRYWAIT P0, [UR7], R5 ;  /* 0x00000005ff0075a7 */ /* 0x000e640008001107 */
[----:B-1----:R-:W-:Y:S05]  /*4590*/  @!P0 BRA `(.L_x_86) ;  /* 0x00000068001c8947 */ /* 0x002fea0003800000 */
.L_x_85:
[----:B------:R-:W-:Y:S01]  /*45a0*/  UISETP.NE.AND UP0, UPT, UR23, 0x1, UPT ;  /* 0x000000011700788c */ /* 0x000fe2000bf05270 */
[----:B------:R-:W-:Y:S01]  /*45b0*/  PLOP3.LUT P2, PT, PT, PT, PT, 0x80, 0x8 ;  /* 0x000000000008781c */ /* 0x000fe20003f4f070 */
[----:B------:R-:W-:Y:S02]  /*45c0*/  UIADD3 UR4, UPT, UPT, UR11, 0x1, URZ ;  /* 0x000000010b047890 */ /* 0x000fe4000fffe0ff */
[----:B------:R-:W-:Y:S02]  /*45d0*/  ULEA UR10, UR11, UR40, 0x6 ;  /* 0x000000280b0a7291 */ /* 0x000fe4000f8e30ff */
[----:B------:R-:W-:Y:S01]  /*45e0*/  UISETP.NE.AND UP1, UPT, UR4, 0xd, UPT ;  /* 0x0000000d0400788c */ /* 0x000fe2000bf25270 */
[----:B------:R-:W-:Y:S01]  /*45f0*/  PLOP3.LUT P0, PT, PT, PT, UP0, 0x80, 0x8 ;  /* 0x000000000008781c */ /* 0x000fe20003f0f008 */
[----:B------:R-:W-:Y:S02]  /*4600*/  ULEA UR8, UR11, UR41, 0x6 ;  /* 0x000000290b087291 */ /* 0x000fe4000f8e30ff */
[----:B------:R-:W-:Y:S02]  /*4610*/  USEL UR5, URZ, 0x1, UP1 ;  /* 0x00000001ff057887 */ /* 0x000fe40008800000 */
[----:B------:R-:W-:Y:S02]  /*4620*/  USEL UR22, UR4, URZ, UP1 ;  /* 0x000000ff04167287 */ /* 0x000fe40008800000 */
[----:B------:R-:W-:Y:S02]  /*4630*/  ULEA UR6, UR11, UR39, 0x8 ;  /* 0x000000270b067291 */ /* 0x000fe4000f8e40ff */
[----:B------:R-:W-:Y:S01]  /*4640*/  @UP0 ULEA UR4, UR22, UR26, 0x3 ;  /* 0x0000001a16040291 */ /* 0x000fe2000f8e18ff */
[----:B------:R-:W-:Y:S01]  /*4650*/  LOP3.LUT R2, R2, UR5, RZ, 0x3c, !PT ;  /* 0x0000000502027c12 */ /* 0x000fe2000f8e3cff */
[----:B------:R-:W-:Y:S02]  /*4660*/  UIADD3 UR18, UPT, UPT, UR10, 0x20, URZ ;  /* 0x000000200a127890 */ /* 0x000fe4000fffe0ff */
[----:B------:R-:W-:Y:S01]  /*4670*/  UISETP.NE.U32.AND UP0, UPT, UR24, URZ, UPT ;  /* 0x000000ff1800728c */ /* 0x000fe2000bf05070 */
[----:B-1----:R-:W-:Y:S01]  /*4680*/  @P0 SHF.L.U32 R0, R2, 0x1f, RZ ;  /* 0x0000001f02000819 */ /* 0x002fe200000006ff */
[----:B------:R-:W-:Y:S02]  /*4690*/  UIADD3 UR16, UPT, UPT, UR8, 0x20, URZ ;  /* 0x0000002008107890 */ /* 0x000fe4000fffe0ff */
[----:B------:R-:W-:Y:S01]  /*46a0*/  UIADD3 UR14, UPT, UPT, UR6, 0x2, URZ ;  /* 0x00000002060e7890 */ /* 0x000fe2000fffe0ff */
[----:B------:R2:W3:Y:S01]  /*46b0*/  @P0 SYNCS.PHASECHK.TRANS64.TRYWAIT P2, [UR4], R0 ;  /* 0x00000000ff0005a7 */ /* 0x0004e20008041104 */
[----:B------:R-:W-:Y:S02]  /*46c0*/  ULEA UR4, UR11, UR38, 0x9 ;  /* 0x000000260b047291 */ /* 0x000fe4000f8e48ff */
[----:B------:R-:W-:Y:S02]  /*46d0*/  UIADD3 UR25, UPT, UPT, UR7, 0x68, URZ ;  /* 0x0000006807197890 */ /* 0x000fe4000fffe0ff */
[----:B------:R-:W-:Y:S02]  /*46e0*/  UIADD3 UR12, UPT, UPT, UR4, 0x2, URZ ;  /* 0x00000002040c7890 */ /* 0x000fe4000fffe0ff */
[----:B------:R-:W-:Y:S02]  /*46f0*/  UIADD3 UR21, UPT, UPT, UR21, 0x1, URZ ;  /* 0x0000000115157890 */ /* 0x000fe4000fffe0ff */
[----:B------:R-:W-:Y:S01]  /*4700*/  UIADD3 UR23, UPT, UPT, UR23, -0x1, URZ ;  /* 0xffffffff17177890 */ /* 0x000fe2000fffe0ff */
[----:B------:R-:W-:Y:S01]  /*4710*/  UMOV UR11, 0x4008 ;  /* 0x00004008000b7882 */ /* 0x000fe20000000000 */
[----:B------:R-:W-:Y:S01]  /*4720*/  UMOV UR19, 0x4008 ;  /* 0x0000400800137882 */ /* 0x000fe20000000000 */
[----:B------:R1:W-:Y:S01]  /*4730*/  UTCCP.T.S.2CTA.4x32dp128bit tmem[UR20+0x100], gdesc[UR10] ;  /* 0x0001000a140079e7 */ /* 0x0003e20009300000 */
[----:B------:R2:W-:Y:S01]  /*4740*/  UTCCP.T.S.2CTA.4x32dp128bit tmem[UR20+0x104], gdesc[UR18] ;  /* 0x00010412140079e7 */ /* 0x0005e20009300000 */
[----:B------:R-:W-:Y:S01]  /*4750*/  UMOV UR9, 0x4008 ;  /* 0x0000400800097882 */ /* 0x000fe20000000000 */
[----:B------:R-:W-:Y:S01]  /*4760*/  UMOV UR17, 0x4008 ;  /* 0x0000400800117882 */ /* 0x000fe20000000000 */
[----:B------:R2:W-:Y:S01]  /*4770*/  UTCCP.T.S.2CTA.4x32dp128bit tmem[UR20+0x108], gdesc[UR8] ;  /* 0x00010808140079e7 */ /* 0x0005e20009300000 */
[----:B------:R2:W-:Y:S01]  /*4780*/  UTCCP.T.S.2CTA.4x32dp128bit tmem[UR20+0x10c], gdesc[UR16] ;  /* 0x00010c10140079e7 */ /* 0x0005e20009300000 */
[----:B------:R-:W-:Y:S01]  /*4790*/  UMOV UR7, 0x80004020 ;  /* 0x8000402000077882 */ /* 0x000fe20000000000 */
[----:B------:R-:W-:Y:S01]  /*47a0*/  UMOV UR5, 0x80004020 ;  /* 0x8000402000057882 */ /* 0x000fe20000000000 */
[----:B------:R-:W-:Y:S01]  /*47b0*/  UMOV UR15, 0x80004020 ;  /* 0x80004020000f7882 */ /* 0x000fe20000000000 */
[----:B------:R2:W-:Y:S01]  /*47c0*/  UTCOMMA.2CTA.4X gdesc[UR4], gdesc[UR6], tmem[UR27], tmem[UR32], idesc[UR33], tmem[UR36], UP0 ;  /* 0x80242006040075ea */ /* 0x0005e2000820001b */
[----:B------:R-:W-:Y:S01]  /*47d0*/  UISETP.NE.AND UP0, UPT, UR21, UR28, UPT ;  /* 0x0000001c1500728c */ /* 0x000fe2000bf05270 */
[----:B------:R-:W-:Y:S01]  /*47e0*/  UMOV UR13, 0x80004020 ;  /* 0x80004020000d7882 */ /* 0x000fe20000000000 */
[----:B------:R-:W-:Y:S01]  /*47f0*/  UMOV UR24, 0x1 ;  /* 0x0000000100187882 */ /* 0x000fe20000000000 */
[----:B------:R2:W-:Y:S01]  /*4800*/  UTCOMMA.2CTA.4X gdesc[UR12], gdesc[UR14], tmem[UR27], tmem[UR30], idesc[UR31], tmem[UR34], UPT ;  /* 0x80221e0e0c0075ea */ /* 0x0005e2000ba0001b */
[----:B------:R2:W-:Y:S01]  /*4810*/  UTCBAR.2CTA.MULTICAST [UR25], URZ, UR29 ;  /* 0x000000ff190073e9 */ /* 0x0005e2000820081d */
[----:B-1----:R-:W-:Y:S04]  /*4820*/  UMOV UR11, UR22 ;  /* 0x00000016000b7c82 */ /* 0x002fe80008000000 */
[----:B------:R-:W-:Y:S05]  /*4830*/  BRA.U UP0, `(.L_x_87) ;  /* 0xfffffffd00447547 */ /* 0x000fea000b83ffff */
.L_x_84:
[----:B--2---:R-:W-:Y:S01]  /*4840*/  UIADD3 UR4, UPT, UPT, UR43, 0x140, URZ ;  /* 0x000001402b047890 */ /* 0x004fe2000fffe0ff */
[----:B------:R-:W-:-:S08]  /*4850*/  UMOV UR21, UR28 ;  /* 0x0000001c00157c82 */ /* 0x000fd00008000000 */
[----:B------:R2:W-:Y:S01]  /*4860*/  UTCBAR.2CTA.MULTICAST [UR4], URZ, UR45 ;  /* 0x000000ff040073e9 */ /* 0x0005e2000820082d */
[----:B------:R-:W-:Y:S02]  /*4870*/  NOP ;  /* 0x0000000000007918 */ /* 0x000fe40000000000 */
.L_x_82:
[----:B--2---:R-:W-:Y:S01]  /*4880*/  UIADD3 UR4, UPT, UPT, UR42, 0x1, URZ ;  /* 0x000000012a047890 */ /* 0x004fe2000fffe0ff */
[----:B------:R-:W-:-:S03]  /*4890*/  ISETP.NE.AND P0, PT, R8, 0x2, PT ;  /* 0x000000020800780c */ /* 0x000fc60003f05270 */
[----:B------:R-:W-:Y:S01]  /*48a0*/  UISETP.NE.AND UP0, UPT, UR4, 0x2, UPT ;  /* 0x000000020400788c */ /* 0x000fe2000bf05270 */
[----:B-1----:R-:W-:Y:S02]  /*48b0*/  SEL R0, RZ, 0x1, P0 ;  /* 0x00000001ff007807 */ /* 0x002fe40000000000 */
[----:B------:R-:W-:Y:S01]  /*48c0*/  SEL R8, R8, RZ, P0 ;  /* 0x000000ff08087207 */ /* 0x000fe20000000000 */
[----:B------:R-:W-:Y:S01]  /*48d0*/  USEL UR5, URZ, 0x1, UP0 ;  /* 0x00000001ff057887 */ /* 0x000fe20008000000 */
[----:B------:R-:W-:Y:S01]  /*48e0*/  LOP3.LUT R3, R3, R0, RZ, 0x3c, !PT ;  /* 0x0000000003037212 */ /* 0x000fe200078e3cff */
[----:B------:R-:W-:-:S04]  /*48f0*/  USEL UR42, UR4, URZ, UP0 ;  /* 0x000000ff042a7287 */ /* 0x000fc80008000000 */
[----:B------:R-:W-:Y:S01]  /*4900*/  LOP3.LUT R9, R9, UR5, RZ, 0x3c, !PT ;  /* 0x0000000509097c12 */ /* 0x000fe2000f8e3cff */
[----:B------:R-:W-:Y:S07]  /*4910*/  @P1 BRA `(.L_x_88) ;  /* 0xfffffff8007c1947 */ /* 0x000fee000383ffff */
[----:B------:R-:W1:Y:S01]  /*4920*/  S2UR UR8, SR_CgaCtaId ;  /* 0x00000000000879c3 */ /* 0x000e620000008800 */
[----:B------:R-:W-:Y:S01]  /*4930*/  ELECT P0, URZ, PT ;  /* 0x0000000000ff782f */ /* 0x000fe20003800000 */
[----:B------:R-:W-:Y:S01]  /*4940*/  HFMA2 R0, -RZ, RZ, 0, 5.9604644775390625e-08 ;  /* 0x00000001ff007431 */ /* 0x000fe200000001ff */
[----:B------:R-:W-:-:S05]  /*4950*/  UMOV UR4, 0x40 ;  /* 0x0000004000047882 */ /* 0x000fca0000000000 */
[----:B------:R-:W-:Y:S01]  /*4960*/  UVIRTCOUNT.DEALLOC.SMPOOL 0x80 ;  /* 0x000000800000784c */ /* 0x000fe20000000000 */
[----:B------:R-:W-:Y:S02]  /*4970*/  UISETP.NE.AND UP0, UPT, UR47, URZ, UPT ;  /* 0x000000ff2f00728c */ /* 0x000fe4000bf05270 */
[----:B-1----:R-:W-:-:S09]  /*4980*/  ULEA UR8, UR8, UR4, 0x18 ;  /* 0x0000000408087291 */ /* 0x002fd2000f8ec0ff */
[----:B------:R1:W-:Y:S01]  /*4990*/  @P0 STS.U8 [UR8+0x1c], R0 ;  /* 0x00001c00ff000988 */ /* 0x0003e20008000008 */
[----:B------:R-:W-:Y:S05]  /*49a0*/  BRA.U UP0, `(.L_x_89) ;  /* 0x0000000100587547 */ /* 0x000fea000b800000 */
[----:B------:R-:W-:Y:S01]  /*49b0*/  UIADD3 UR5, UPT, UPT, UR26, 0x150, URZ ;  /* 0x000001501a057890 */ /* 0x000fe2000fffe0ff */
[----:B------:R-:W-:-:S03]  /*49c0*/  SHF.L.U32 R3, R9, 0x1f, RZ ;  /* 0x0000001f09037819 */ /* 0x000fc600000006ff */
[----:B------:R-:W-:-:S09]  /*49d0*/  ULEA UR4, UR42, UR5, 0x3 ;  /* 0x000000052a047291 */ /* 0x000fd2000f8e18ff */
[----:B------:R-:W2:Y:S02]  /*49e0*/  SYNCS.PHASECHK.TRANS64.TRYWAIT P0, [UR4], R3 ;  /* 0x00000003ff0075a7 */ /* 0x000ea40008001104 */
[----:B--2---:R-:W-:Y:S05]  /*49f0*/  @!P0 BRA `(.L_x_90) ;  /* 0x00000064001c8947 */ /* 0x004fea0003800000 */
.L_x_202:
[----:B------:R-:W-:-:S04]  /*4a00*/  UIADD3 UR4, UPT, UPT, UR42, 0x1, URZ ;  /* 0x000000012a047890 */ /* 0x000fc8000fffe0ff */
[----:B------:R-:W-:-:S04]  /*4a10*/  UISETP.NE.AND UP1, UPT, UR4, 0x2, UPT ;  /* 0x000000020400788c */ /* 0x000fc8000bf25270 */
[----:B------:R-:W-:Y:S02]  /*4a20*/  USEL UR6, URZ, 0x1, UP1 ;  /* 0x00000001ff067887 */ /* 0x000fe40008800000 */
[----:B------:R-:W-:-:S04]  /*4a30*/  USEL UR4, UR4, URZ, UP1 ;  /* 0x000000ff04047287 */ /* 0x000fc80008800000 */
[----:B------:R-:W-:Y:S01]  /*4a40*/  ULEA UR4, UR4, UR5, 0x3 ;  /* 0x0000000504047291 */ /* 0x000fe2000f8e18ff */
[----:B-1----:R-:W-:-:S04]  /*4a50*/  LOP3.LUT R3, R9, UR6, RZ, 0x3c, !PT ;  /* 0x0000000609037c12 */ /* 0x002fc8000f8e3cff */
[----:B------:R-:W-:Y:S01]  /*4a60*/  SHF.L.U32 R3, R3, 0x1f, RZ ;  /* 0x0000001f03037819 */ /* 0x000fe200000006ff */
[----:B------:R-:W-:-:S04]  /*4a70*/  IMAD.U32 R0, RZ, RZ, UR4 ;  /* 0x00000004ff007e24 */ /* 0x000fc8000f8e00ff */
[----:B------:R1:W2:Y:S03]  /*4a80*/  SYNCS.PHASECHK.TRANS64.TRYWAIT P0, [R0+URZ], R3 ;  /* 0x00000003000075a7 */ /* 0x0002a600080011ff */
[----:B--2---:R-:W-:Y:S05]  /*4a90*/  @!P0 NANOSLEEP.SYNCS 0x989680 ;  /* 0x009896800000895d */ /* 0x004fea0003900000 */
[----:B------:R-:W2:Y:S02]  /*4aa0*/  @!P0 SYNCS.PHASECHK.TRANS64 P0, [R0+URZ], R3 ;  /* 0x00000003000085a7 */ /* 0x000ea400080010ff */
[----:B--2---:R-:W-:Y:S05]  /*4ab0*/  @P0 BRA `(.L_x_91) ;  /* 0x0000000000200947 */ /* 0x004fea0003800000 */
.L_x_92:
[----:B--2---:R2:W4:Y:S02]  /*4ac0*/  SYNCS.PHASECHK.TRANS64.TRYWAIT P0, [R0+URZ], R3 ;  /* 0x00000003000075a7 */ /* 0x00452400080011ff */
[----:B----4-:R-:W-:Y:S05]  /*4ad0*/  @!P0 NANOSLEEP.SYNCS 0x989680 ;  /* 0x009896800000895d */ /* 0x010fea0003900000 */
[----:B------:R-:W4:Y:S02]  /*4ae0*/  @!P0 SYNCS.PHASECHK.TRANS64 P0, [R0+URZ], R3 ;  /* 0x00000003000085a7 */ /* 0x000f2400080010ff */
[----:B----4-:R-:W-:Y:S05]  /*4af0*/  @!P0 BRA `(.L_x_92) ;  /* 0xfffffffc00f08947 */ /* 0x010fea000383ffff */
[----:B------:R-:W-:Y:S05]  /*4b00*/  BRA `(.L_x_91) ;  /* 0x00000000000c7947 */ /* 0x000fea0003800000 */
.L_x_89:
[----:B------:R-:W-:-:S04]  /*4b10*/  UIADD3 UR4, UPT, UPT, UR26, 0x180, URZ ;  /* 0x000001801a047890 */ /* 0x000fc8000fffe0ff */
[----:B------:R-:W-:-:S09]  /*4b20*/  UPRMT UR4, UR49, 0x654, UR4 ;  /* 0x0000065431047896 */ /* 0x000fd20008000004 */
[----:B------:R-:W-:Y:S03]  /*4b30*/  SYNCS.ARRIVE.TRANS64.RED.A1T0 RZ, [UR4], RZ ;  /* 0x000000ffffff79a7 */ /* 0x000fe60008100404 */
.L_x_91:
[----:B-12---:R-:W-:Y:S01]  /*4b40*/  SHF.L.U32 R3, RZ, 0x1f, RZ ;  /* 0x0000001fff037819 */ /* 0x006fe200000006ff */
[----:B------:R-:W-:Y:S01]  /*4b50*/  UIADD3 UR4, UPT, UPT, UR26, 0x180, URZ ;  /* 0x000001801a047890 */ /* 0x000fe2000fffe0ff */
[----:B------:R-:W-:Y:S02]  /*4b60*/  PLOP3.LUT P0, PT, PT, PT, UP0, 0x80, 0x8 ;  /* 0x000000000008781c */ /* 0x000fe40003f0f008 */
[----:B------:R-:W1:Y:S02]  /*4b70*/  SYNCS.PHASECHK.TRANS64.TRYWAIT P1, [UR26+0x180], R3 ;  /* 0x00018003ff0075a7 */ /* 0x000e64000802111a */
[----:B-1----:R-:W-:Y:S09]  /*4b80*/  @!P1 BRA `(.L_x_93) ;  /* 0x0000006000d09947 */ /* 0x002ff20003800000 */
.L_x_204:
[----:B------:R-:W-:Y:S01]  /*4b90*/  @!UP0 UPRMT UR4, UR49, 0x654, UR4 ;  /* 0x0000065431048896 */ /* 0x000fe20008000004 */
[----:B------:R-:W-:Y:S01]  /*4ba0*/  UMOV UR5, 0xffff ;  /* 0x0000ffff00057882 */ /* 0x000fe20000000000 */
[----:B------:R-:W-:-:S07]  /*4bb0*/  UMOV UR6, 0x1 ;  /* 0x0000000100067882 */ /* 0x000fce0000000000 */
[----:B------:R-:W-:Y:S01]  /*4bc0*/  @!P0 SYNCS.ARRIVE.TRANS64.RED.A1T0 RZ, [UR4], RZ ;  /* 0x000000ffffff89a7 */ /* 0x000fe20008100404 */
[----:B------:R-:W-:Y:S01]  /*4bd0*/  NOP ;  /* 0x0000000000007918 */ /* 0x000fe20000000000 */
[----:B-1----:R-:W1:Y:S01]  /*4be0*/  LDS R0, [UR8+0x14] ;  /* 0x00001408ff007984 */ /* 0x002e620008000800 */
[----:B------:R-:W-:-:S04]  /*4bf0*/  ULOP3.LUT UR4, UR20, 0xffff, URZ, 0xc0, !UPT ;  /* 0x0000ffff14047892 */ /* 0x000fc8000f8ec0ff */
[----:B------:R-:W-:-:S04]  /*4c00*/  USHF.R.U32.HI UR4, URZ, 0x5, UR4 ;  /* 0x00000005ff047899 */ /* 0x000fc80008011604 */
[----:B------:R-:W-:Y:S02]  /*4c10*/  USHF.L.U32 UR5, UR5, UR4, URZ ;  /* 0x0000000405057299 */ /* 0x000fe400080006ff */
[----:B------:R-:W-:-:S04]  /*4c20*/  USHF.L.U32 UR4, UR6, UR4, URZ ;  /* 0x0000000406047299 */ /* 0x000fc800080006ff */
[----:B-1----:R-:W-:-:S04]  /*4c30*/  LOP3.LUT R0, R0, UR5, RZ, 0xc0, !PT ;  /* 0x0000000500007c12 */ /* 0x002fc8000f8ec0ff */
[----:B------:R-:W-:-:S13]  /*4c40*/  ISETP.NE.AND P0, PT, R0, UR5, PT ;  /* 0x0000000500007c0c */ /* 0x000fda000bf05270 */
[----:B------:R-:W-:Y:S05]  /*4c50*/  @P0 BRA `(.L_x_94) ;  /* 0x0000000000580947 */ /* 0x000fea0003800000 */
[----:B------:R-:W1:Y:S02]  /*4c60*/  LDS R0, [UR8+0x18] ;  /* 0x00001808ff007984 */ /* 0x000e640008000800 */
[----:B-1----:R-:W-:-:S04]  /*4c70*/  LOP3.LUT R0, R0, UR4, RZ, 0xc0, !PT ;  /* 0x0000000400007c12 */ /* 0x002fc8000f8ec0ff */
[----:B------:R-:W-:-:S13]  /*4c80*/  ISETP.NE.AND P0, PT, R0, UR4, PT ;  /* 0x0000000400007c0c */ /* 0x000fda000bf05270 */
[----:B------:R-:W-:Y:S05]  /*4c90*/  @P0 BRA `(.L_x_95) ;  /* 0x00000000003c0947 */ /* 0x000fea0003800000 */
[----:B------:R-:W1:Y:S01]  /*4ca0*/  S2R R2, SR_LANEID ;  /* 0x0000000000027919 */ /* 0x000e620000000000 */
[----:B------:R-:W-:Y:S01]  /*4cb0*/  ULOP3.LUT UR5, URZ, UR5, URZ, 0x33, !UPT ;  /* 0x00000005ff057292 */ /* 0x000fe2000f8e33ff */
[----:B------:R-:W-:Y:S01]  /*4cc0*/  LOP3.LUT R4, RZ, UR4, RZ, 0x33, !PT ;  /* 0x00000004ff047c12 */ /* 0x000fe2000f8e33ff */
[----:B------:R-:W-:Y:S02]  /*4cd0*/  VOTEU.ANY UR4, UPT, PT ;  /* 0x0000000000047886 */ /* 0x000fe400038e0100 */
[----:B------:R-:W-:Y:S01]  /*4ce0*/  UFLO.U32 UR4, UR4 ;  /* 0x00000004000472bd */ /* 0x000fe200080e0000 */
[----:B------:R-:W2:Y:S01]  /*4cf0*/  REDUX UR6, R4 ;  /* 0x00000000040673c4 */ /* 0x000ea20000000000 */
[----:B------:R-:W-:-:S06]  /*4d00*/  IMAD.U32 R0, RZ, RZ, UR5 ;  /* 0x00000005ff007e24 */ /* 0x000fcc000f8e00ff */
[----:B------:R4:W-:Y:S01]  /*4d10*/  UTCATOMSWS.AND URZ, UR5 ;  /* 0x0000000500ff79e3 */ /* 0x0009e20008000000 */
[----:B------:R-:W3:Y:S01]  /*4d20*/  REDUX UR7, R0 ;  /* 0x00000000000773c4 */ /* 0x000ee20000000000 */
[----:B-1----:R-:W-:Y:S01]  /*4d30*/  ISETP.EQ.U32.AND P0, PT, R2, UR4, PT ;  /* 0x0000000402007c0c */ /* 0x002fe2000bf02070 */
[----:B--2---:R-:W-:Y:S01]  /*4d40*/  IMAD.U32 R2, RZ, RZ, UR6 ;  /* 0x00000006ff027e24 */ /* 0x004fe2000f8e00ff */
[----:B---3--:R-:W-:-:S11]  /*4d50*/  MOV R3, UR7 ;  /* 0x0000000700037c02 */ /* 0x008fd60008000f00 */
[----:B------:R4:W-:Y:S04]  /*4d60*/  @P0 ATOMS.AND RZ, [UR8+0x14], R3 ;  /* 0x00001403ffff098c */ /* 0x0009e8000a800008 */
[----:B------:R4:W-:Y:S01]  /*4d70*/  @P0 ATOMS.AND RZ, [UR8+0x18], R2 ;  /* 0x00001802ffff098c */ /* 0x0009e2000a800008 */
[----:B------:R-:W-:Y:S05]  /*4d80*/  BRA `(.L_x_96) ;  /* 0x0000000000147947 */ /* 0x000fea0003800000 */
.L_x_95:
[----:B------:R-:W-:Y:S02]  /*4d90*/  MOV R2, 0x4db0 ;  /* 0x00004db000027802 */ /* 0x000fe40000000f00 */
[----:B---3-5:R-:W-:Y:S05]  /*4da0*/  CALL.REL.NOINC `($__internal_0_$__cuda_sm10x_tcgen05_guardrail_trap_col_being_dealloced_not_returned_by_alloc) ;  /* 0x0000006400b07944 */ /* 0x028fea0003c00000 */
[----:B------:R-:W-:Y:S05]  /*4db0*/  BRA `(.L_x_96) ;  /* 0x0000000000087947 */ /* 0x000fea0003800000 */
.L_x_94:
[----:B------:R-:W-:Y:S02]  /*4dc0*/  MOV R2, 0x4de0 ;  /* 0x00004de000027802 */ /* 0x000fe40000000f00 */
[----:B---3-5:R-:W-:Y:S05]  /*4dd0*/  CALL.REL.NOINC `($__internal_2_$__cuda_sm10x_tcgen05_guardrail_trap_unallocated_columns_being_dealloced) ;  /* 0x0000006400bc7944 */ /* 0x028fea0003c00000 */
.L_x_96:
[----:B------:R-:W-:Y:S01]  /*4de0*/  NOP ;  /* 0x0000000000007918 */ /* 0x000fe20000000000 */
[----:B----4-:R-:W-:Y:S05]  /*4df0*/  EXIT ;  /* 0x000000000000794d */ /* 0x010fea0003800000 */
.L_x_69:
[----:B------:R-:W-:-:S09]  /*4e00*/  UISETP.NE.OR UP0, UPT, UR20, 0x3, !UP4 ;  /* 0x000000031400788c */ /* 0x000fd2000e705670 */
[----:B------:R-:W-:Y:S05]  /*4e10*/  BRA.U UP0, `(.L_x_97) ;  /* 0x00000011007c7547 */ /* 0x000fea000b800000 */
[----:B------:R-:W2:Y:S01]  /*4e20*/  LDCU.64 UR4, c[0x0][0xc88] ;  /* 0x00019100ff0477ac */ /* 0x000ea20008000a00 */
[----:B------:R-:W3:Y:S01]  /*4e30*/  LDC.64 R12, c[0x0][0x348] ;  /* 0x0000d200ff0c7b82 */ /* 0x000ee20000000a00 */
[----:B------:R-:W-:Y:S02]  /*4e40*/  HFMA2 R9, -RZ, RZ, 0, 0 ;  /* 0x00000000ff097431 */ /* 0x000fe400000001ff */
[----:B------:R-:W-:Y:S01]  /*4e50*/  IMAD.MOV.U32 R11, RZ, RZ, 0x1 ;  /* 0x00000001ff0b7424 */ /* 0x000fe200078e00ff */
[----:B------:R-:W4:Y:S01]  /*4e60*/  LDCU UR38, c[0x0][0x370] ;  /* 0x00006e00ff2677ac */ /* 0x000f220008000800 */
[----:B------:R-:W-:Y:S01]  /*4e70*/  IMAD.MOV.U32 R10, RZ, RZ, RZ ;  /* 0x000000ffff0a7224 */ /* 0x000fe200078e00ff */
[----:B------:R-:W-:Y:S01]  /*4e80*/  MOV R3, 0x2000 ;  /* 0x0000200000037802 */ /* 0x000fe20000000f00 */
[----:B------:R-:W4:Y:S01]  /*4e90*/  LDCU.128 UR44, c[0x0][0xf10] ;  /* 0x0001e200ff2c77ac */ /* 0x000f220008000c00 */
[----:B------:R-:W1:Y:S01]  /*4ea0*/  LDCU UR37, c[0x0][0x374] ;  /* 0x00006e80ff2577ac */ /* 0x000e620008000800 */
[----:B------:R-:W1:Y:S01]  /*4eb0*/  LDCU.64 UR30, c[0x0][0xc90] ;  /* 0x00019200ff1e77ac */ /* 0x000e620008000a00 */
[----:B------:R-:W1:Y:S01]  /*4ec0*/  LDCU UR15, c[0x0][0xf0c] ;  /* 0x0001e180ff0f77ac */ /* 0x000e620008000800 */
[----:B--2---:R-:W-:Y:S01]  /*4ed0*/  UISETP.NE.U32.AND UP0, UPT, UR4, URZ, UPT ;  /* 0x000000ff0400728c */ /* 0x004fe2000bf05070 */
[----:B------:R-:W2:Y:S01]  /*4ee0*/  LDCU UR43, c[0x0][0xf20] ;  /* 0x0001e400ff2b77ac */ /* 0x000ea20008000800 */
[----:B------:R-:W2:Y:S01]  /*4ef0*/  LDCU UR4, c[0x0][0xf30] ;  /* 0x0001e600ff0477ac */ /* 0x000ea20008000800 */
[----:B------:R-:W-:Y:S01]  /*4f00*/  UMOV UR21, 0x400 ;  /* 0x0000040000157882 */ /* 0x000fe20000000000 */
[----:B----4-:R-:W-:-:S02]  /*4f10*/  UIMAD.WIDE.U32 UR6, UR38, UR44, URZ ;  /* 0x0000002c260672a5 */ /* 0x010fc4000f8e00ff */
[----:B-1----:R-:W-:Y:S02]  /*4f20*/  UIMAD.WIDE.U32 UR8, UR37, UR47, URZ ;  /* 0x0000002f250872a5 */ /* 0x002fe4000f8e00ff */
[----:B------:R-:W-:Y:S02]  /*4f30*/  ULEA UR21, UR54, UR21, 0x18 ;  /* 0x0000001536157291 */ /* 0x000fe4000f8ec0ff */
[----:B------:R-:W-:Y:S02]  /*4f40*/  UISETP.NE.U32.AND UP6, UPT, UR30, URZ, UPT ;  /* 0x000000ff1e00728c */ /* 0x000fe4000bfc5070 */
[----:B------:R-:W-:Y:S02]  /*4f50*/  UIADD3 UR39, UPT, UPT, UR21, 0xe8, URZ ;  /* 0x000000e815277890 */ /* 0x000fe4000fffe0ff */
[----:B------:R-:W-:Y:S02]  /*4f60*/  UISETP.NE.AND.EX UP5, UPT, UR5, URZ, UPT, UP0 ;  /* 0x000000ff0500728c */ /* 0x000fe4000bfa5300 */
[----:B------:R-:W-:Y:S01]  /*4f70*/  UISETP.NE.AND UP0, UPT, UR42, 0x1, UPT ;  /* 0x000000012a00788c */ /* 0x000fe2000bf05270 */
[----:B------:R-:W-:Y:S01]  /*4f80*/  UMOV UR6, UR7 ;  /* 0x0000000700067c82 */ /* 0x000fe20008000000 */
[----:B------:R-:W-:Y:S01]  /*4f90*/  UMOV UR40, UR9 ;  /* 0x0000000900287c82 */ /* 0x000fe20008000000 */
[----:B------:R-:W-:-:S02]  /*4fa0*/  UISETP.NE.AND UP0, UPT, UR15, 0x1, UPT ;  /* 0x000000010f00788c */ /* 0x000fc4000bf05270 */
[----:B------:R-:W-:Y:S02]  /*4fb0*/  UPLOP3.LUT UP4, UPT, UPT, UPT, UPT, 0x40, 0x4 ;  /* 0x000000000004789c */ /* 0x000fe40003f8e870 */
[----:B------:R-:W-:Y:S01]  /*4fc0*/  UISETP.GE.AND UP2, UPT, UR42, 0x1, UPT ;  /* 0x000000012a00788c */ /* 0x000fe2000bf46270 */
[----:B------:R-:W1:Y:S01]  /*4fd0*/  LDCU.64 UR22, c[0x0][0xf28] ;  /* 0x0001e500ff1677ac */ /* 0x000e620008000a00 */
[----:B------:R-:W-:Y:S02]  /*4fe0*/  UISETP.NE.AND.EX UP6, UPT, UR31, URZ, UPT, UP6 ;  /* 0x000000ff1f00728c */ /* 0x000fe4000bfc5360 */
[----:B------:R-:W-:Y:S02]  /*4ff0*/  UIADD3 UR33, UPT, UPT, UR21, 0xd0, URZ ;  /* 0x000000d015217890 */ /* 0x000fe4000fffe0ff */
[----:B------:R-:W-:Y:S02]  /*5000*/  UIADD3 UR25, UPT, UPT, UR21, 0xd8, URZ ;  /* 0x000000d815197890 */ /* 0x000fe4000fffe0ff */
[----:B------:R-:W-:-:S02]  /*5010*/  UIADD3 UR17, UPT, UPT, UR21, 0xe0, URZ ;  /* 0x000000e015117890 */ /* 0x000fc4000fffe0ff */
[----:B------:R-:W-:Y:S02]  /*5020*/  UPRMT UR39, UR54, 0x654, UR39 ;  /* 0x0000065436277896 */ /* 0x000fe40008000027 */
[----:B------:R-:W-:Y:S02]  /*5030*/  USHF.R.U32.HI UR41, URZ, UR45, UR6 ;  /* 0x0000002dff297299 */ /* 0x000fe40008011606 */
[----:B--2---:R-:W-:Y:S02]  /*5040*/  USHF.R.U32.HI UR40, URZ, UR43, UR40 ;  /* 0x0000002bff287299 */ /* 0x004fe40008011628 */
[----:B------:R-:W-:Y:S02]  /*5050*/  UISETP.NE.AND UP0, UPT, UR46, 0x1, UPT ;  /* 0x000000012e00788c */ /* 0x000fe4000bf05270 */
[----:B---3--:R-:W-:-:S11]  /*5060*/  UISETP.NE.AND UP3, UPT, UR4, 0x1, UPT ;  /* 0x000000010400788c */ /* 0x008fd6000bf65270 */
.L_x_108:
[C---:B------:R-:W-:Y:S02]  /*5070*/  LEA R8, R10.reuse, UR21, 0x3 ;  /* 0x000000150a087c11 */ /* 0x040fe4000f8e18ff */
[----:B------:R-:W-:Y:S02]  /*5080*/  SHF.L.U32 R5, R9, 0x1f, RZ ;  /* 0x0000001f09057819 */ /* 0x000fe400000006ff */
[----:B------:R-:W-:Y:S02]  /*5090*/  LEA R6, R10, UR21, 0x4 ;  /* 0x000000150a067c11 */ /* 0x000fe4000f8e20ff */
[----:B------:R-:W2:Y:S02]  /*50a0*/  SYNCS.PHASECHK.TRANS64.TRYWAIT P0, [R8+URZ+0x120], R5 ;  /* 0x00012005080075a7 */ /* 0x000ea400080011ff */
[----:B--23--:R-:W-:Y:S05]  /*50b0*/  @!P0 BRA `(.L_x_98) ;  /* 0x0000005c009c8947 */ /* 0x00cfea0003800000 */
.L_x_205:
[----:B--2---:R-:W2:Y:S01]  /*50c0*/  LDS.128 R4, [R6+0x190] ;  /* 0x0001900006047984 */ /* 0x004ea20000000c00 */
[----:B------:R-:W-:Y:S01]  /*50d0*/  UISETP.GE.AND UP0, UPT, UR42, 0x1, UPT ;  /* 0x000000012a00788c */ /* 0x000fe2000bf06270 */
[----:B------:R-:W-:Y:S01]  /*50e0*/  @!PT LDS RZ, [RZ] ;  /* 0x00000000fffff984 */ /* 0x000fe20000000800 */
[----:B------:R-:W-:Y:S01]  /*50f0*/  @!PT LDS RZ, [RZ] ;  /* 0x00000000fffff984 */ /* 0x000fe20000000800 */
[----:B------:R-:W-:Y:S01]  /*5100*/  @!PT LDS RZ, [RZ] ;  /* 0x00000000fffff984 */ /* 0x000fe20000000800 */
[----:B------:R-:W-:Y:S01]  /*5110*/  @!PT LDS RZ, [RZ] ;  /* 0x00000000fffff984 */ /* 0x000fe20000000800 */
[----:B------:R3:W-:Y:S06]  /*5120*/  MEMBAR.ALL.CTA ;  /* 0x0000000000007992 */ /* 0x0007ec0000008000 */
[----:B---3--:R-:W3:Y:S01]  /*5130*/  FENCE.VIEW.ASYNC.S ;  /* 0x00000000000073c6 */ /* 0x008ee20000000000 */
[----:B--2---:R-:W-:Y:S11]  /*5140*/  LOP3.LUT P0, RZ, R6, 0x1, RZ, 0xc0, !PT ;  /* 0x0000000106ff7812 */ /* 0x004ff6000780c0ff */
[----:B------:R-:W-:Y:S02]  /*5150*/  @!UPT UIADD3 URZ, UPT, UPT, URZ, URZ, URZ ;  /* 0x000000fffffff290 */ /* 0x000fe4000fffe0ff */
[----:B---3--:R-:W-:Y:S01]  /*5160*/  VOTEU.ANY UP2, P0 ;  /* 0x0000000000ff7886 */ /* 0x008fe20000040100 */
[----:B------:R-:W-:Y:S11]  /*5170*/  PLOP3.LUT P0, PT, PT, PT, UP2, 0x80, 0x8 ;  /* 0x000000000008781c */ /* 0x000ff60003f0f028 */
[----:B------:R-:W-:Y:S02]  /*5180*/  @!UPT UIADD3 URZ, UPT, UPT, URZ, URZ, URZ ;  /* 0x000000fffffff290 */ /* 0x000fe4000fffe0ff */
[----:B------:R-:W-:Y:S02]  /*5190*/  @P0 SHF.R.U32.HI R0, RZ, 0x10, R5 ;  /* 0x00000010ff000819 */ /* 0x000fe40000011605 */
[----:B------:R-:W-:Y:S02]  /*51a0*/  @P0 MOV R2, R4 ;  /* 0x0000000400020202 */ /* 0x000fe40000000f00 */
[----:B------:R-:W-:Y:S01]  /*51b0*/  @P0 R2UR UR4, R0 ;  /* 0x00000000000402ca */ /* 0x000fe200000e0000 */
[----:B------:R-:W-:Y:S01]  /*51c0*/  VIADD R0, R8, 0x130 ;  /* 0x0000013008007836 */ /* 0x000fe20000000000 */
[----:B------:R-:W-:Y:S02]  /*51d0*/  @P0 LOP3.LUT R4, R5, 0xffff, RZ, 0xc0, !PT ;  /* 0x0000ffff05040812 */ /* 0x000fe400078ec0ff */
[----:B------:R-:W-:Y:S02]  /*51e0*/  @P0 R2UR UR6, R2 ;  /* 0x00000000020602ca */ /* 0x000fe400000e0000 */
[----:B------:R-:W-:Y:S02]  /*51f0*/  PRMT R0, RZ, 0x654, R0 ;  /* 0x00000654ff007816 */ /* 0x000fe40000000000 */
[----:B------:R-:W-:Y:S02]  /*5200*/  @P0 R2UR UR5, R4 ;  /* 0x00000000040502ca */ /* 0x000fe400000e0000 */
[----:B------:R2:W-:Y:S03]  /*5210*/  SYNCS.ARRIVE.TRANS64.RED.A1T0 RZ, [R0+URZ], RZ ;  /* 0x000000ff00ff79a7 */ /* 0x0005e600081004ff */
[----:B------:R-:W-:Y:S04]  /*5220*/  @UP2 UMOV UR29, UR4 ;  /* 0x00000004001d2c82 */ /* 0x000fe80008000000 */
[----:B------:R-:W-:Y:S04]  /*5230*/  @UP2 UMOV UR14, UR6 ;  /* 0x00000006000e2c82 */ /* 0x000fe80008000000 */
[----:B------:R-:W-:Y:S01]  /*5240*/  @UP2 UMOV UR13, UR5 ;  /* 0x00000005000d2c82 */ /* 0x000fe20008000000 */
[----:B------:R-:W-:Y:S05]  /*5250*/  BRA.U !UP0, `(.L_x_99) ;  /* 0x0000000108c07547 */ /* 0x000fea000b800000 */
[----:B------:R-:W-:Y:S02]  /*5260*/  UIMAD.WIDE.U32 UR18, UR13, UR47, URZ ;  /* 0x0000002f0d1272a5 */ /* 0x000fe4000f8e00ff */
[----:B------:R-:W-:Y:S02]  /*5270*/  UP2UR UR20, UPR, URZ, 0x4 ;  /* 0x00000004ff147883 */ /* 0x000fe40008000000 */
[----:B------:R-:W-:Y:S02]  /*5280*/  UISETP.NE.AND UP2, UPT, UR46, 0x1, UPT ;  /* 0x000000012e00788c */ /* 0x000fe4000bf45270 */
[----:B------:R-:W-:Y:S02]  /*5290*/  UIMAD.WIDE.U32 UR26, UR14, UR44, URZ ;  /* 0x0000002c0e1a72a5 */ /* 0x000fe4000f8e00ff */
[----:B------:R-:W-:Y:S02]  /*52a0*/  USEL UR4, UR37, UR40, !UP2 ;  /* 0x0000002825047287 */ /* 0x000fe4000d000000 */
[----:B------:R-:W-:Y:S02]  /*52b0*/  UISETP.NE.AND UP0, UPT, UR15, 0x1, UPT ;  /* 0x000000010f00788c */ /* 0x000fe4000bf05270 */
[----:B------:R-:W-:Y:S02]  /*52c0*/  UP2UR UR24, UPR, URZ, 0x2 ;  /* 0x00000002ff187883 */ /* 0x000fe40008000000 */
[----:B------:R-:W-:Y:S02]  /*52d0*/  UISETP.NE.AND UP1, UPT, UR42, 0x1, UPT ;  /* 0x000000012a00788c */ /* 0x000fe4000bf25270 */
[----:B-1----:R-:W-:Y:S02]  /*52e0*/  UIMAD.WIDE.U32 UR8, UR4, UR22, URZ ;  /* 0x00000016040872a5 */ /* 0x002fe4000f8e00ff */
[----:B------:R-:W-:Y:S01]  /*52f0*/  USEL UR7, UR38, UR41, !UP0 ;  /* 0x0000002926077287 */ /* 0x000fe2000c000000 */
[----:B------:R-:W-:Y:S02]  /*5300*/  UMOV UR5, UR19 ;  /* 0x0000001300057c82 */ /* 0x000fe40008000000 */
[----:B------:R-:W-:Y:S02]  /*5310*/  USHF.R.U32.HI UR6, URZ, UR43, UR5 ;  /* 0x0000002bff067299 */ /* 0x000fe40008011605 */
[----:B------:R-:W-:Y:S02]  /*5320*/  UIMAD.WIDE.U32 UR10, UR7, UR22, URZ ;  /* 0x00000016070a72a5 */ /* 0x000fe4000f8e00ff */
[----:B------:R-:W-:Y:S02]  /*5330*/  USEL UR6, UR13, UR6, !UP2 ;  /* 0x000000060d067287 */ /* 0x000fe4000d000000 */
[----:B------:R-:W-:Y:S01]  /*5340*/  UISETP.NE.AND UP2, UPT, UR20, URZ, UPT ;  /* 0x000000ff1400728c */ /* 0x000fe2000bf45270 */
[----:B------:R-:W-:Y:S02]  /*5350*/  UMOV UR5, UR27 ;  /* 0x0000001b00057c82 */ /* 0x000fe40008000000 */
[----:B------:R-:W-:Y:S03]  /*5360*/  USHF.R.U32.HI UR16, URZ, UR45, UR5 ;  /* 0x0000002dff107299 */ /* 0x000fe60008011605 */
[----:B------:R-:W-:Y:S02]  /*5370*/  UMOV UR5, UR9 ;  /* 0x0000000900057c82 */ /* 0x000fe40008000000 */
[----:B------:R-:W-:Y:S03]  /*5380*/  @UP1 USHF.R.U32.HI UR4, URZ, UR23, UR5 ;  /* 0x00000017ff041299 */ /* 0x000fe60008011605 */
[----:B------:R-:W-:Y:S01]  /*5390*/  UMOV UR5, UR11 ;  /* 0x0000000b00057c82 */ /* 0x000fe20008000000 */
[----:B------:R-:W-:Y:S02]  /*53a0*/  UIMAD UR4, UR42, UR4, URZ ;  /* 0x000000042a0472a4 */ /* 0x000fe4000f8e02ff */
[----:B------:R-:W-:Y:S02]  /*53b0*/  @UP1 USHF.R.U32.HI UR7, URZ, UR23, UR5 ;  /* 0x00000017ff071299 */ /* 0x000fe40008011605 */
[----:B------:R-:W-:Y:S02]  /*53c0*/  USEL UR5, UR14, UR16, !UP0 ;  /* 0x000000100e057287 */ /* 0x000fe4000c000000 */
[----:B------:R-:W-:Y:S02]  /*53d0*/  UIMAD.WIDE.U32 UR10, UR6, UR22, URZ ;  /* 0x00000016060a72a5 */ /* 0x000fe4000f8e00ff */
[----:B------:R-:W-:Y:S02]  /*53e0*/  UIMAD UR8, UR42, UR7, URZ ;  /* 0x000000072a0872a4 */ /* 0x000fe4000f8e02ff */
[----:B------:R-:W-:Y:S03]  /*53f0*/  UISETP.GE.AND UP0, UPT, UR6, UR4, UPT ;  /* 0x000000040600728c */ /* 0x000fe6000bf06270 */
[----:B------:R-:W-:Y:S01]  /*5400*/  UMOV UR4, UR11 ;  /* 0x0000000b00047c82 */ /* 0x000fe20008000000 */
[----:B------:R-:W-:Y:S02]  /*5410*/  UISETP.GE.OR UP0, UPT, UR5, UR8, UP0 ;  /* 0x000000080500728c */ /* 0x000fe40008706670 */
[----:B------:R-:W-:Y:S02]  /*5420*/  USHF.R.U32.HI UR4, URZ, UR23, UR4 ;  /* 0x00000017ff047299 */ /* 0x000fe40008011604 */
[----:B------:R-:W-:Y:S02]  /*5430*/  UIMAD.WIDE.U32 UR8, UR5, UR22, URZ ;  /* 0x00000016050872a5 */ /* 0x000fe4000f8e00ff */
[----:B------:R-:W-:Y:S04]  /*5440*/  USEL UR10, UR6, UR4, !UP1 ;  /* 0x00000004060a7287 */ /* 0x000fe8000c800000 */
[----:B------:R-:W-:Y:S01]  /*5450*/  UIADD3 UR11, UPT, UPT, -UR10, URZ, URZ ;  /* 0x000000ff0a0b7290 */ /* 0x000fe2000fffe1ff */
[----:B------:R-:W-:Y:S02]  /*5460*/  @!UP0 UMOV UR4, UR9 ;  /* 0x0000000900048c82 */ /* 0x000fe40008000000 */
[----:B------:R-:W-:Y:S02]  /*5470*/  @!UP0 USHF.R.U32.HI UR4, URZ, UR23, UR4 ;  /* 0x00000017ff048299 */ /* 0x000fe40008011604 */
[----:B------:R-:W-:Y:S02]  /*5480*/  UIMAD UR8, UR42, UR11, UR6 ;  /* 0x0000000b2a0872a4 */ /* 0x000fe4000f8e0206 */
[----:B------:R-:W-:Y:S02]  /*5490*/  @!UP0 USEL UR4, UR5, UR4, !UP1 ;  /* 0x0000000405048287 */ /* 0x000fe4000c800000 */
[----:B------:R-:W-:Y:S02]  /*54a0*/  UISETP.NE.AND UP1, UPT, UR24, URZ, UPT ;  /* 0x000000ff1800728c */ /* 0x000fe4000bf25270 */
[----:B------:R-:W-:Y:S02]  /*54b0*/  @!UP0 UIMAD UR8, UR7, UR8, UR4 ;  /* 0x00000008070882a4 */ /* 0x000fe4000f8e0204 */
[----:B------:R-:W-:Y:S02]  /*54c0*/  @!UP0 UIADD3 UR9, UPT, UPT, UR10, -UR4, URZ ;  /* 0x800000040a098290 */ /* 0x000fe4000fffe0ff */
[----:B------:R-:W-:Y:S02]  /*54d0*/  UIADD3 UR4, UPT, UPT, -UR5, URZ, URZ ;  /* 0x000000ff05047290 */ /* 0x000fe4000fffe1ff */
[----:B------:R-:W-:Y:S02]  /*54e0*/  UIADD3 UR7, UPT, UPT, -UR6, URZ, URZ ;  /* 0x000000ff06077290 */ /* 0x000fe4000fffe1ff */
[----:B------:R-:W-:Y:S02]  /*54f0*/  @!UP0 UIMAD UR6, UR9, UR42, UR5 ;  /* 0x0000002a090682a4 */ /* 0x000fe4000f8e0205 */
[----:B------:R-:W-:Y:S02]  /*5500*/  UIMAD UR14, UR15, UR4, UR14 ;  /* 0x000000040f0e72a4 */ /* 0x000fe4000f8e020e */
[----:B------:R-:W-:Y:S01]  /*5510*/  UIMAD UR13, UR46, UR7, UR13 ;  /* 0x000000072e0d72a4 */ /* 0x000fe2000f8e020d */
[----:B------:R-:W-:Y:S02]  /*5520*/  @!UP0 UMOV UR5, UR8 ;  /* 0x0000000800058c82 */ /* 0x000fe40008000000 */
[----:B------:R-:W-:Y:S02]  /*5530*/  UIMAD UR14, UR5, UR15, UR14 ;  /* 0x0000000f050e72a4 */ /* 0x000fe4000f8e020e */
[----:B------:R-:W-:Y:S11]  /*5540*/  UIMAD UR13, UR6, UR46, UR13 ;  /* 0x0000002e060d72a4 */ /* 0x000ff6000f8e020d */
[----:B------:R-:W-:Y:S01]  /*5550*/  @!UPT UIADD3 URZ, UPT, UPT, URZ, URZ, URZ ;  /* 0x000000fffffff290 */ /* 0x000fe2000fffe0ff */
.L_x_99:
[----:B------:R-:W3:Y:S01]  /*5560*/  @!UP3 LDCU.128 UR8, c[0x0][0xf10] ;  /* 0x0001e200ff08b7ac */ /* 0x000ee20008000c00 */
[----:B------:R-:W-:Y:S02]  /*5570*/  ISETP.NE.U32.AND P0, PT, RZ, UR30, PT ;  /* 0x0000001eff007c0c */ /* 0x000fe4000bf05070 */
[----:B------:R-:W-:Y:S02]  /*5580*/  SHF.L.U32 R4, R11, 0x1f, RZ ;  /* 0x0000001f0b047819 */ /* 0x000fe400000006ff */
[----:B------:R-:W-:Y:S01]  /*5590*/  ISETP.NE.AND.EX P0, PT, RZ, UR31, PT, P0 ;  /* 0x0000001fff007c0c */ /* 0x000fe2000bf05300 */
[----:B------:R-:W4:Y:S01]  /*55a0*/  @!UP3 LDCU UR5, c[0x0][0xf0c] ;  /* 0x0001e180ff05b7ac */ /* 0x000f220008000800 */
[----:B------:R-:W-:Y:S02]  /*55b0*/  USHF.L.U32 UR35, UR28, 0x7, URZ ;  /* 0x000000071c237899 */ /* 0x000fe400080006ff */
[----:B------:R-:W-:Y:S02]  /*55c0*/  USHF.L.U32 UR34, UR12, 0x7, URZ ;  /* 0x000000070c227899 */ /* 0x000fe400080006ff */
[----:B---3--:R-:W-:Y:S07]  /*55d0*/  UIMAD.WIDE.U32 UR6, UR14, UR8, URZ ;  /* 0x000000080e0672a5 */ /* 0x008fee000f8e00ff */
[----:B------:R-:W-:Y:S01]  /*55e0*/  @!UP3 UMOV UR4, UR7 ;  /* 0x000000070004bc82 */ /* 0x000fe20008000000 */
[----:B----4-:R-:W-:Y:S02]  /*55f0*/  @!UP3 UISETP.NE.AND UP0, UPT, UR5, 0x1, UPT ;  /* 0x000000010500b88c */ /* 0x010fe4000bf05270 */
[----:B------:R-:W-:Y:S02]  /*5600*/  @!UP3 USHF.R.U32.HI UR4, URZ, UR9, UR4 ;  /* 0x00000009ff04b299 */ /* 0x000fe40008011604 */
[----:B------:R-:W-:Y:S02]  /*5610*/  UIMAD.WIDE.U32 UR6, UR13, UR11, URZ ;  /* 0x0000000b0d0672a5 */ /* 0x000fe4000f8e00ff */
[----:B------:R-:W-:Y:S02]  /*5620*/  @!UP3 USEL UR8, UR14, UR4, !UP0 ;  /* 0x000000040e08b287 */ /* 0x000fe4000c000000 */
[----:B------:R-:W-:Y:S03]  /*5630*/  @!UP3 UISETP.NE.AND UP0, UPT, UR10, 0x1, UPT ;  /* 0x000000010a00b88c */ /* 0x000fe6000bf05270 */
[----:B------:R-:W-:Y:S02]  /*5640*/  @!UP3 UMOV UR6, UR7 ;  /* 0x000000070006bc82 */ /* 0x000fe40008000000 */
[----:B------:R-:W3:Y:S02]  /*5650*/  @!UP3 LDCU UR4, c[0x0][0xf20] ;  /* 0x0001e400ff04b7ac */ /* 0x000ee40008000800 */
[----:B---3--:R-:W-:Y:S04]  /*5660*/  @!UP3 USHF.R.U32.HI UR6, URZ, UR4, UR6 ;  /* 0x00000004ff06b299 */ /* 0x008fe80008011606 */
[----:B------:R-:W-:Y:S04]  /*5670*/  @!UP3 USEL UR6, UR13, UR6, !UP0 ;  /* 0x000000060d06b287 */ /* 0x000fe8000c000000 */
[----:B------:R-:W-:Y:S02]  /*5680*/  @!UP3 UIADD3 UR4, UPT, UPT, -UR8, UR6, URZ ;  /* 0x000000060804b290 */ /* 0x000fe4000fffe1ff */
[----:B------:R-:W-:Y:S02]  /*5690*/  @!UP3 UIADD3 UR6, UPT, UPT, UR8, -UR6, URZ ;  /* 0x800000060806b290 */ /* 0x000fe4000fffe0ff */
[----:B------:R-:W-:Y:S02]  /*56a0*/  @!UP3 UIMAD UR14, UR4, UR5, UR14 ;  /* 0x00000005040eb2a4 */ /* 0x000fe4000f8e020e */
[----:B------:R-:W-:Y:S01]  /*56b0*/  @!UP3 UIMAD UR13, UR6, UR10, UR13 ;  /* 0x0000000a060db2a4 */ /* 0x000fe2000f8e020d */
[----:B------:R-:W-:Y:S11]  /*56c0*/  BRA.U UP4, `(.L_x_100) ;  /* 0x0000000104107547 */ /* 0x000ff6000b800000 */
[----:B--2---:R-:W-:Y:S04]  /*56d0*/  MOV R0, UR48 ;  /* 0x0000003000007c02 */ /* 0x004fe80008000f00 */
[----:B------:R-:W-:Y:S04]  /*56e0*/  SHF.L.U32 R5, R0, 0x1f, RZ ;  /* 0x0000001f00057819 */ /* 0x000fe800000006ff */
[----:B------:R-:W2:Y:S02]  /*56f0*/  SYNCS.PHASECHK.TRANS64.TRYWAIT P1, [UR21+0x118], R5 ;  /* 0x00011805ff0075a7 */ /* 0x000ea40008021115 */
[----:B--2---:R-:W-:Y:S05]  /*5700*/  @!P1 BRA `(.L_x_101) ;  /* 0x00000058001c9947 */ /* 0x004fea0003800000 */
.L_x_100:
[----:B------:R-:W-:Y:S05]  /*5710*/  BRA.U !UP6, `(.L_x_102) ;  /* 0x000000010e387547 */ /* 0x000fea000b800000 */
[----:B------:R-:W-:Y:S01]  /*5720*/  UPLOP3.LUT UP1, UPT, UPT, UPT, UP5, 0x80, 0x8 ;  /* 0x000000000008789c */ /* 0x000fe20003f2f050 */
[----:B--2---:R-:W-:Y:S01]  /*5730*/  HFMA2 R0, -RZ, RZ, 0, 5.9604644775390625e-08 ;  /* 0x00000001ff007431 */ /* 0x004fe200000001ff */
[----:B------:R-:W2:Y:S01]  /*5740*/  LDCU.64 UR8, c[0x0][0x358] ;  /* 0x00006b00ff0877ac */ /* 0x000ea20008000a00 */
[----:B------:R-:W-:Y:S03]  /*5750*/  IMAD.MOV.U32 R80, RZ, RZ, 0x1 ;  /* 0x00000001ff507424 */ /* 0x000fe600078e00ff */
[----:B------:R-:W-:Y:S05]  /*5760*/  PLOP3.LUT P1, PT, PT, PT, UP1, 0x80, 0x8 ;  /* 0x000000000008781c */ /* 0x000fea0003f2f018 */
[----:B------:R-:W3:Y:S01]  /*5770*/  @UP1 LDCU.64 UR4, c[0x0][0xc88] ;  /* 0x00019100ff0417ac */ /* 0x000ee20008000a00 */
[----:B------:R-:W-:Y:S07]  /*5780*/  @UP1 UIMAD UR6, UR36, UR30, URZ ;  /* 0x0000001e240612a4 */ /* 0x000fee000f8e02ff */
[----:B------:R-:W-:Y:S01]  /*5790*/  @!P1 PRMT R80, R0, 0x7610, R80 ;  /* 0x0000761000509816 */ /* 0x000fe20000000050 */
[----:B---3--:R-:W-:Y:S06]  /*57a0*/  @UP1 UIMAD.WIDE UR4, UR6, 0x4, UR4 ;  /* 0x00000004060418a5 */ /* 0x008fec000f8e0204 */
[----:B------:R-:W-:Y:S01]  /*57b0*/  IMAD.U32 R6, RZ, RZ, UR4 ;  /* 0x00000004ff067e24 */ /* 0x000fe2000f8e00ff */
[----:B------:R-:W-:Y:S04]  /*57c0*/  MOV R7, UR5 ;  /* 0x0000000500077c02 */ /* 0x000fe80008000f00 */
[----:B------:R-:W3:Y:S01]  /*57d0*/  @!UP1 LDCU UR4, c[0x0][0xc80] ;  /* 0x00019000ff0497ac */ /* 0x000ee20008000800 */
[----:B--2--5:R4:W5:Y:S02]  /*57e0*/  @P1 LDG.E R41, desc[UR8][R6.64] ;  /* 0x0000000806291981 */ /* 0x024964000c1e1900 */
[----:B---34-:R-:W-:Y:S07]  /*57f0*/  @!P1 IMAD.U32 R41, RZ, RZ, UR4 ;  /* 0x00000004ff299e24 */ /* 0x018fee000f8e00ff */
.L_x_102:
[----:B-----5:R-:W-:Y:S01]  /*5800*/  @!P0 FSETP.EQ.AND P2, PT, R41, RZ, PT ;  /* 0x000000ff2900820b */ /* 0x020fe20003f42000 */
[----:B------:R-:W-:Y:S01]  /*5810*/  @!UPT UIADD3 URZ, UPT, UPT, URZ, URZ, URZ ;  /* 0x000000fffffff290 */ /* 0x000fe2000fffe0ff */
[----:B------:R-:W-:Y:S11]  /*5820*/  @!P0 BRA `(.L_x_103) ;  /* 0x0000000000148947 */ /* 0x000ff60003800000 */
[----:B------:R-:W-:Y:S02]  /*5830*/  LOP3.LUT P0, RZ, R80, 0xff, RZ, 0xc0, !PT ;  /* 0x000000ff50ff7812 */ /* 0x000fe4000780c0ff */
[----:B------:R-:W-:Y:S04]  /*5840*/  PLOP3.LUT P2, PT, PT, PT, UP1, 0x80, 0x8 ;  /* 0x000000000008781c */ /* 0x000fe80003f4f018 */
[----:B------:R-:W-:Y:S07]  /*5850*/  PLOP3.LUT P2, PT, P2, PT, PT, 0x8, 0x80 ;  /* 0x000000000080781c */ /* 0x000fee000174e170 */
[----:B------:R-:W-:Y:S11]  /*5860*/  @P0 FSETP.EQ.AND P2, PT, R41, RZ, PT ;  /* 0x000000ff2900020b */ /* 0x000ff60003f42000 */
[----:B------:R-:W-:Y:S02]  /*5870*/  @!UPT UIADD3 URZ, UPT, UPT, URZ, URZ, URZ ;  /* 0x000000fffffff290 */ /* 0x000fe4000fffe0ff */
.L_x_103:
[----:B------:R-:W3:Y:S01]  /*5880*/  SYNCS.PHASECHK.TRANS64.TRYWAIT P0, [UR21+0xf0], R4 ;  /* 0x0000f004ff0075a7 */ /* 0x000ee20008001115 */
[----:B------:R-:W-:Y:S04]  /*5890*/  ELECT P1, URZ, PT ;  /* 0x0000000000ff782f */ /* 0x000fe80003820000 */
[----:B------:R-:W-:Y:S01]  /*58a0*/  PLOP3.LUT P1, PT, P2, P1, PT, 0xf2, 0x2f ;  /* 0x00000000002f781c */ /* 0x000fe20001723e72 */
[----:B------:R-:W-:Y:S01]  /*58b0*/  @!UPT UIADD3 URZ, UPT, UPT, URZ, URZ, URZ ;  /* 0x000000fffffff290 */ /* 0x000fe2000fffe0ff */
[----:B---3--:R-:W-:Y:S11]  /*58c0*/  @!P0 BRA `(.L_x_104) ;  /* 0x0000005400c48947 */ /* 0x008ff60003800000 */
.L_x_208:
[----:B------:R-:W-:Y:S01]  /*58d0*/  @!P1 IADD3 R2, P0, PT, R12, 0x980, RZ ;  /* 0x000009800c029810 */ /* 0x000fe20007f1e0ff */
[----:B------:R-:W-:Y:S01]  /*58e0*/  VOTEU.ALL UP0, P1 ;  /* 0x0000000000ff7886 */ /* 0x000fe20000800000 */
[----:B------:R-:W-:Y:S01]  /*58f0*/  UMOV UR6, 0x0 ;  /* 0x0000000000067882 */ /* 0x000fe20000000000 */
[----:B------:R-:W-:Y:S01]  /*5900*/  UMOV UR7, 0x10000000 ;  /* 0x1000000000077882 */ /* 0x000fe20000000000 */
[----:B------:R-:W-:Y:S01]  /*5910*/  @!P1 R2UR UR5, R2 ;  /* 0x00000000020592ca */ /* 0x000fe200000e0000 */
[----:B--2---:R-:W-:Y:S01]  /*5920*/  @!P1 IMAD.X R0, RZ, RZ, R13, P0 ;  /* 0x000000ffff009224 */ /* 0x004fe200000e060d */
[----:B------:R-:W-:Y:S01]  /*5930*/  @!UP0 UIADD3 UR32, UPT, UPT, UR21, 0x200, URZ ;  /* 0x0000020015208890 */ /* 0x000fe2000fffe0ff */
[----:B------:R-:W-:Y:S03]  /*5940*/  VOTEU.ALL UP0, P1 ;  /* 0x0000000000ff7886 */ /* 0x000fe60000800000 */
[----:B------:R-:W-:Y:S01]  /*5950*/  @!P1 R2UR UR4, R0 ;  /* 0x00000000000492ca */ /* 0x000fe200000e0000 */
[----:B------:R-:W-:Y:S06]  /*5960*/  @!P1 IMAD.MOV.U32 R0, RZ, RZ, 0x2000 ;  /* 0x00002000ff009424 */ /* 0x000fec00078e00ff */
[----:B------:R-:W-:Y:S06]  /*5970*/  IMAD.U32 R6, RZ, RZ, UR5 ;  /* 0x00000005ff067e24 */ /* 0x000fec000f8e00ff */
[----:B------:R-:W-:Y:S01]  /*5980*/  IMAD.U32 R7, RZ, RZ, UR4 ;  /* 0x00000004ff077e24 */ /* 0x000fe2000f8e00ff */
[----:B------:R-:W-:Y:S04]  /*5990*/  @!P1 R2UR UR4, R6 ;  /* 0x00000000060492ca */ /* 0x000fe800000e0000 */
[----:B------:R-:W-:Y:S11]  /*59a0*/  @!P1 R2UR UR5, R7 ;  /* 0x00000000070592ca */ /* 0x000ff600000e0000 */
[----:B------:R-:W-:Y:S02]  /*59b0*/  @!UPT UIADD3 URZ, UPT, UPT, URZ, URZ, URZ ;  /* 0x000000fffffff290 */ /* 0x000fe4000fffe0ff */
[----:B------:R2:W-:Y:S01]  /*59c0*/  @!UP0 UTMALDG.3D [UR32], [UR4], desc[UR6] ;  /* 0x00000620040085b4 */ /* 0x0005e20008011000 */
[----:B------:R3:W-:Y:S01]  /*59d0*/  @!P1 SYNCS.ARRIVE.TRANS64.RED.A0TR RZ, [UR21+0xd0], R0 ;  /* 0x0000d000ffff99a7 */ /* 0x0007e20008300415 */
[----:B--2---:R-:W-:Y:S09]  /*59e0*/  UPRMT UR4, UR54, 0x654, UR33 ;  /* 0x0000065436047896 */ /* 0x004ff20008000021 */
[----:B------:R-:W-:Y:S01]  /*59f0*/  SYNCS.ARRIVE.TRANS64.RED.A1T0 RZ, [UR4], RZ ;  /* 0x000000ffffff79a7 */ /* 0x000fe20008100404 */
[----:B------:R-:W2:Y:S02]  /*5a00*/  SYNCS.PHASECHK.TRANS64.TRYWAIT P0, [UR21+0xf8], R4 ;  /* 0x0000f804ff0075a7 */ /* 0x000ea40008001115 */
[----:B--23--:R-:W-:Y:S05]  /*5a10*/  @!P0 BRA `(.L_x_105) ;  /* 0x0000005400888947 */ /* 0x00cfea0003800000 */
.L_x_210:
[----:B------:R-:W-:Y:S01]  /*5a20*/  @!P1 IADD3 R2, P0, PT, R12, 0x980, RZ ;  /* 0x000009800c029810 */ /* 0x000fe20007f1e0ff */
[----:B------:R-:W-:Y:S01]  /*5a30*/  VOTEU.ALL UP0, P1 ;  /* 0x0000000000ff7886 */ /* 0x000fe20000800000 */
[----:B------:R-:W-:Y:S01]  /*5a40*/  UMOV UR6, 0x0 ;  /* 0x0000000000067882 */ /* 0x000fe20000000000 */
[----:B------:R-:W-:Y:S01]  /*5a50*/  UMOV UR7, 0x10000000 ;  /* 0x1000000000077882 */ /* 0x000fe20000000000 */
[----:B------:R-:W-:Y:S01]  /*5a60*/  @!P1 R2UR UR5, R2 ;  /* 0x00000000020592ca */ /* 0x000fe200000e0000 */
[----:B------:R-:W-:Y:S01]  /*5a70*/  @!P1 IMAD.X R0, RZ, RZ, R13, P0 ;  /* 0x000000ffff009224 */ /* 0x000fe200000e060d */
[----:B------:R-:W-:Y:S02]  /*5a80*/  @!UP0 UIADD3 UR26, UPT, UPT, UR34, 0x20, URZ ;  /* 0x00000020221a8890 */ /* 0x000fe4000fffe0ff */
[----:B------:R-:W-:Y:S02]  /*5a90*/  @!UP0 UIADD3 UR24, UPT, UPT, UR21, 0x2200, URZ ;  /* 0x0000220015188890 */ /* 0x000fe4000fffe0ff */
[----:B------:R-:W-:Y:S01]  /*5aa0*/  @!P1 R2UR UR4, R0 ;  /* 0x00000000000492ca */ /* 0x000fe200000e0000 */
[----:B------:R-:W-:Y:S01]  /*5ab0*/  VOTEU.ALL UP0, P1 ;  /* 0x0000000000ff7886 */ /* 0x000fe20000800000 */
[----:B------:R-:W-:Y:S01]  /*5ac0*/  UMOV UR27, UR35 ;  /* 0x00000023001b7c82 */ /* 0x000fe20008000000 */
[----:B------:R-:W-:Y:S01]  /*5ad0*/  UMOV UR28, UR36 ;  /* 0x00000024001c7c82 */ /* 0x000fe20008000000 */
[----:B------:R-:W-:Y:S03]  /*5ae0*/  @!P1 IMAD.MOV.U32 R0, RZ, RZ, 0x2000 ;  /* 0x00002000ff009424 */ /* 0x000fe600078e00ff */
[----:B------:R-:W-:Y:S06]  /*5af0*/  IMAD.U32 R6, RZ, RZ, UR5 ;  /* 0x00000005ff067e24 */ /* 0x000fec000f8e00ff */
[----:B------:R-:W-:Y:S01]  /*5b00*/  IMAD.U32 R7, RZ, RZ, UR4 ;  /* 0x00000004ff077e24 */ /* 0x000fe2000f8e00ff */
[----:B------:R-:W-:Y:S04]  /*5b10*/  @!P1 R2UR UR4, R6 ;  /* 0x00000000060492ca */ /* 0x000fe800000e0000 */
[----:B------:R-:W-:Y:S11]  /*5b20*/  @!P1 R2UR UR5, R7 ;  /* 0x00000000070592ca */ /* 0x000ff600000e0000 */
[----:B------:R-:W-:Y:S02]  /*5b30*/  @!UPT UIADD3 URZ, UPT, UPT, URZ, URZ, URZ ;  /* 0x000000fffffff290 */ /* 0x000fe4000fffe0ff */
[----:B------:R3:W-:Y:S01]  /*5b40*/  @!UP0 UTMALDG.3D [UR24], [UR4], desc[UR6] ;  /* 0x00000618040085b4 */ /* 0x0007e20008011000 */
[----:B------:R4:W-:Y:S01]  /*5b50*/  @!P1 SYNCS.ARRIVE.TRANS64.RED.A0TR RZ, [UR21+0xd8], R0 ;  /* 0x0000d800ffff99a7 */ /* 0x0009e20008300415 */
[----:B---3--:R-:W-:Y:S09]  /*5b60*/  UPRMT UR4, UR54, 0x654, UR25 ;  /* 0x0000065436047896 */ /* 0x008ff20008000019 */
[----:B------:R-:W-:Y:S01]  /*5b70*/  SYNCS.ARRIVE.TRANS64.RED.A1T0 RZ, [UR4], RZ ;  /* 0x000000ffffff79a7 */ /* 0x000fe20008100404 */
[----:B------:R-:W3:Y:S02]  /*5b80*/  SYNCS.PHASECHK.TRANS64.TRYWAIT P0, [UR21+0x100], R4 ;  /* 0x00010004ff0075a7 */ /* 0x000ee40008001115 */
[----:B---34-:R-:W-:Y:S05]  /*5b90*/  @!P0 BRA `(.L_x_106) ;  /* 0x0000005400408947 */ /* 0x018fea0003800000 */
.L_x_212:
[----:B------:R-:W-:Y:S01]  /*5ba0*/  @!P1 IADD3 R2, P0, PT, R12, 0x980, RZ ;  /* 0x000009800c029810 */ /* 0x000fe20007f1e0ff */
[----:B------:R-:W-:Y:S01]  /*5bb0*/  VOTEU.ALL UP0, P1 ;  /* 0x0000000000ff7886 */ /* 0x000fe20000800000 */
[----:B------:R-:W-:Y:S01]  /*5bc0*/  UMOV UR6, 0x0 ;  /* 0x0000000000067882 */ /* 0x000fe20000000000 */
[----:B------:R-:W-:Y:S01]  /*5bd0*/  UMOV UR7, 0x10000000 ;  /* 0x1000000000077882 */ /* 0x000fe20000000000 */
[----:B------:R-:W-:Y:S01]  /*5be0*/  @!P1 R2UR UR5, R2 ;  /* 0x00000000020592ca */ /* 0x000fe200000e0000 */
[----:B------:R-:W-:Y:S01]  /*5bf0*/  @!P1 IMAD.X R0, RZ, RZ, R13, P0 ;  /* 0x000000ffff009224 */ /* 0x000fe200000e060d */
[----:B------:R-:W-:Y:S01]  /*5c00*/  @!UP0 UIADD3 UR18, UPT, UPT, UR34, 0x40, URZ ;  /* 0x0000004022128890 */ /* 0x000fe2000fffe0ff */
[----:B------:R-:W-:Y:S01]  /*5c10*/  VIADD R10, R10, 0x1 ;  /* 0x000000010a0a7836 */ /* 0x000fe20000000000 */
        /* <DEDUP_REMOVED lines=17> */
.L_x_214:
[----:B------:R-:W-:Y:S01]  /*5d30*/  @!P1 IADD3 R2, P0, PT, R12, 0x980, RZ ;  /* 0x000009800c029810 */ /* 0x000fe20007f1e0ff */
[----:B------:R-:W-:Y:S01]  /*5d40*/  VOTEU.ALL UP0, P1 ;  /* 0x0000000000ff7886 */ /* 0x000fe20000800000 */
[----:B------:R-:W-:Y:S01]  /*5d50*/  UMOV UR6, 0x0 ;  /* 0x0000000000067882 */ /* 0x000fe20000000000 */
[----:B------:R-:W-:Y:S01]  /*5d60*/  UMOV UR7, 0x10000000 ;  /* 0x1000000000077882 */ /* 0x000fe20000000000 */
[----:B------:R-:W-:Y:S01]  /*5d70*/  @!P1 R2UR UR5, R2 ;  /* 0x00000000020592ca */ /* 0x000fe200000e0000 */
[----:B------:R-:W-:Y:S01]  /*5d80*/  @!P1 IMAD.X R0, RZ, RZ, R13, P0 ;  /* 0x000000ffff009224 */ /* 0x000fe200000e060d */
[----:B------:R-:W-:Y:S01]  /*5d90*/  @!UP0 UIADD3 UR10, UPT, UPT, UR34, 0x60, URZ ;  /* 0x00000060220a8890 */ /* 0x000fe2000fffe0ff */
[----:B------:R-:W-:Y:S01]  /*5da0*/  R2UR UR16, R82 ;  /* 0x00000000521072ca */ /* 0x000fe200000e0000 */
[----:B------:R-:W-:Y:S01]  /*5db0*/  @!UP0 UIADD3 UR8, UPT, UPT, UR21, 0x6200, URZ ;  /* 0x0000620015088890 */ /* 0x000fe2000fffe0ff */
[----:B------:R-:W-:Y:S01]  /*5dc0*/  ISETP.NE.AND P0, PT, R10, 0x2, PT ;  /* 0x000000020a00780c */ /* 0x000fe20003f05270 */
[----:B------:R-:W-:Y:S01]  /*5dd0*/  @!UP0 UIADD3 UR9, UPT, UPT, UR21, 0xe8, URZ ;  /* 0x000000e815098890 */ /* 0x000fe2000fffe0ff */
[----:B------:R-:W-:Y:S01]  /*5de0*/  @!P1 R2UR UR4, R0 ;  /* 0x00000000000492ca */ /* 0x000fe200000e0000 */
[----:B------:R-:W-:Y:S01]  /*5df0*/  VOTEU.ALL UP0, P1 ;  /* 0x0000000000ff7886 */ /* 0x000fe20000800000 */
[----:B------:R-:W-:Y:S01]  /*5e00*/  UMOV UR11, UR35 ;  /* 0x00000023000b7c82 */ /* 0x000fe20008000000 */
[----:B------:R-:W-:Y:S01]  /*5e10*/  UMOV UR12, UR36 ;  /* 0x00000024000c7c82 */ /* 0x000fe20008000000 */
[----:B------:R-:W-:Y:S01]  /*5e20*/  SEL R0, RZ, 0x1, P0 ;  /* 0x00000001ff007807 */ /* 0x000fe20000000000 */
[----:B------:R-:W-:Y:S01]  /*5e30*/  UIADD3 UR28, UPT, UPT, UR14, UR63, URZ ;  /* 0x0000003f0e1c7290 */ /* 0x000fe2000fffe0ff */
[----:B--2---:R-:W-:Y:S01]  /*5e40*/  IMAD.U32 R4, RZ, RZ, UR5 ;  /* 0x00000005ff047e24 */ /* 0x004fe2000f8e00ff */
[----:B------:R-:W-:Y:S01]  /*5e50*/  LOP3.LUT R11, R11, 0x1, RZ, 0x3c, !PT ;  /* 0x000000010b0b7812 */ /* 0x000fe200078e3cff */
[----:B------:R-:W-:Y:S01]  /*5e60*/  UMOV UR36, UR29 ;  /* 0x0000001d00247c82 */ /* 0x000fe20008000000 */
[----:B------:R-:W-:Y:S01]  /*5e70*/  LOP3.LUT R9, R9, R0, RZ, 0x3c, !PT ;  /* 0x0000000009097212 */ /* 0x000fe200078e3cff */
[----:B------:R-:W-:Y:S01]  /*5e80*/  UPLOP3.LUT UP4, UPT, UPT, UPT, UPT, 0x80, 0x8 ;  /* 0x000000000008789c */ /* 0x000fe20003f8f070 */
[----:B------:R-:W-:Y:S02]  /*5e90*/  SEL R10, R10, RZ, P0 ;  /* 0x000000ff0a0a7207 */ /* 0x000fe40000000000 */
[----:B------:R-:W-:Y:S01]  /*5ea0*/  IMAD.U32 R5, RZ, RZ, UR4 ;  /* 0x00000004ff057e24 */ /* 0x000fe2000f8e00ff */
[----:B------:R-:W-:Y:S04]  /*5eb0*/  @!P1 R2UR UR4, R4 ;  /* 0x00000000040492ca */ /* 0x000fe800000e0000 */
[----:B------:R-:W-:Y:S11]  /*5ec0*/  @!P1 R2UR UR5, R5 ;  /* 0x00000000050592ca */ /* 0x000ff600000e0000 */
[----:B------:R-:W-:Y:S02]  /*5ed0*/  @!UPT UIADD3 URZ, UPT, UPT, URZ, URZ, URZ ;  /* 0x000000fffffff290 */ /* 0x000fe4000fffe0ff */
[----:B------:R2:W-:Y:S01]  /*5ee0*/  @!UP0 UTMALDG.3D [UR8], [UR4], desc[UR6] ;  /* 0x00000608040085b4 */ /* 0x0005e20008011000 */
[----:B------:R3:W-:Y:S01]  /*5ef0*/  @!P1 SYNCS.ARRIVE.TRANS64.RED.A0TR RZ, [UR21+0xe8], R3 ;  /* 0x0000e803ffff99a7 */ /* 0x0007e20008300415 */
[----:B------:R-:W-:Y:S01]  /*5f00*/  SYNCS.ARRIVE.TRANS64.RED.A1T0 RZ, [UR39], RZ ;  /* 0x000000ffffff79a7 */ /* 0x000fe20008100427 */
[----:B--2---:R-:W-:Y:S01]  /*5f10*/  UIADD3 UR12, UPT, UPT, UR13, UR16, URZ ;  /* 0x000000100d0c7290 */ /* 0x004fe2000fffe0ff */
[----:B------:R-:W-:Y:S11]  /*5f20*/  BRA.U UP2, `(.L_x_108) ;  /* 0xfffffff102507547 */ /* 0x000ff6000b83ffff */
[----:B---3--:R-:W-:-:S04]  /*5f30*/  SHF.L.U32 R3, R11, 0x1f, RZ ;  /* 0x0000001f0b037819 */ /* 0x008fc800000006ff */
[----:B------:R-:W2:Y:S02]  /*5f40*/  SYNCS.PHASECHK.TRANS64.TRYWAIT P0, [UR21+0xf0], R3 ;  /* 0x0000f003ff0075a7 */ /* 0x000ea40008001115 */
[----:B--2---:R-:W-:Y:S05]  /*5f50*/  @!P0 BRA `(.L_x_109) ;  /* 0x0000005000808947 */ /* 0x004fea0003800000 */
.L_x_216:
[----:B------:R-:W3:Y:S02]  /*5f60*/  SYNCS.PHASECHK.TRANS64.TRYWAIT P0, [UR21+0xf8], R3 ;  /* 0x0000f803ff0075a7 */ /* 0x000ee40008001115 */
[----:B---3--:R-:W-:Y:S05]  /*5f70*/  @!P0 BRA `(.L_x_110) ;  /* 0x0000005000908947 */ /* 0x008fea0003800000 */
.L_x_218:
[----:B------:R-:W3:Y:S02]  /*5f80*/  SYNCS.PHASECHK.TRANS64.TRYWAIT P0, [UR21+0x100], R3 ;  /* 0x00010003ff0075a7 */ /* 0x000ee40008001115 */
[----:B---3--:R-:W-:Y:S05]  /*5f90*/  @!P0 BRA `(.L_x_111) ;  /* 0x0000005000a08947 */ /* 0x008fea0003800000 */
.L_x_220:
[----:B--2---:R-:W-:-:S07]  /*5fa0*/  MOV R0, UR21 ;  /* 0x0000001500007c02 */ /* 0x004fce0008000f00 */
.L_x_112:
[----:B--2---:R-:W-:-:S04]  /*5fb0*/  SHF.L.U32 R3, R11, 0x1f, RZ ;  /* 0x0000001f0b037819 */ /* 0x004fc800000006ff */
[----:B------:R2:W3:Y:S03]  /*5fc0*/  SYNCS.PHASECHK.TRANS64.TRYWAIT P0, [R0+URZ+0x108], R3 ;  /* 0x00010803000075a7 */ /* 0x0004e600080011ff */
[----:B---3--:R-:W-:Y:S05]  /*5fd0*/  @!P0 NANOSLEEP.SYNCS 0x989680 ;  /* 0x009896800000895d */ /* 0x008fea0003900000 */
[----:B------:R-:W3:Y:S02]  /*5fe0*/  @!P0 SYNCS.PHASECHK.TRANS64 P0, [R0+URZ+0x108], R3 ;  /* 0x00010803000085a7 */ /* 0x000ee400080010ff */
[----:B-1-3--:R-:W-:Y:S05]  /*5ff0*/  @P0 EXIT ;  /* 0x000000000000094d */ /* 0x00afea0003800000 */
[----:B------:R-:W-:Y:S05]  /*6000*/  BRA `(.L_x_112) ;  /* 0xfffffffc00e87947 */ /* 0x000fea000383ffff */
.L_x_97:
[----:B------:R-:W-:-:S06]  /*6010*/  UISETP.GE.AND UP0, UPT, UR20, 0x4, UPT ;  /* 0x000000041400788c */ /* 0x000fcc000bf06270 */
[----:B------:R-:W-:-:S13]  /*6020*/  PLOP3.LUT P0, PT, PT, PT, UP0, 0x80, 0x8 ;  /* 0x000000000008781c */ /* 0x000fda0003f0f008 */
[----:B-1----:R-:W-:Y:S05]  /*6030*/  @!P0 EXIT ;  /* 0x000000000000894d */ /* 0x002fea0003800000 */
[----:B------:R-:W-:Y:S01]  /*6040*/  BAR.SYNC.DEFER_BLOCKING 0x6, 0xa0 ;  /* 0x0182800000007b1d */ /* 0x000fe20000010000 */
[C---:B------:R-:W-:Y:S01]  /*6050*/  IMAD.SHL.U32 R2, R94.reuse, 0x20, RZ ;  /* 0x000000205e027824 */ /* 0x040fe200078e00ff */
[C---:B------:R-:W-:Y:S01]  /*6060*/  SHF.L.U32 R37, R94.reuse, 0x10, RZ ;  /* 0x000000105e257819 */ /* 0x040fe200000006ff */
[C---:B------:R-:W-:Y:S01]  /*6070*/  IMAD.SHL.U32 R93, R94.reuse, 0x4, RZ ;  /* 0x000000045e5d7824 */ /* 0x040fe200078e00ff */
[----:B------:R-:W-:Y:S01]  /*6080*/  LOP3.LUT R95, R94, 0x60, RZ, 0xc0, !PT ;  /* 0x000000605e5f7812 */ /* 0x000fe200078ec0ff */
[----:B------:R-:W-:Y:S01]  /*6090*/  HFMA2 R86, -RZ, RZ, 0, 0 ;  /* 0x00000000ff567431 */ /* 0x000fe200000001ff */
[----:B------:R-:W-:Y:S02]  /*60a0*/  UMOV UR44, 0x400 ;  /* 0x00000400002c7882 */ /* 0x000fe40000000000 */
[----:B------:R-:W1:Y:S01]  /*60b0*/  LDC.64 R78, c[0x0][0xcb0] ;  /* 0x00032c00ff4e7b82 */ /* 0x000e620000000a00 */
[----:B------:R-:W-:Y:S01]  /*60c0*/  ULEA UR44, UR54, UR44, 0x18 ;  /* 0x0000002c362c7291 */ /* 0x000fe2000f8ec0ff */
[----:B------:R-:W-:Y:S01]  /*60d0*/  LOP3.LUT R6, R2, 0xc0, RZ, 0xc0, !PT ;  /* 0x000000c002067812 */ /* 0x000fe200078ec0ff */
[----:B------:R-:W2:Y:S01]  /*60e0*/  LDCU.64 UR6, c[0x0][0xc90] ;  /* 0x00019200ff0677ac */ /* 0x000ea20008000a00 */
[----:B------:R-:W-:Y:S01]  /*60f0*/  LOP3.LUT R92, R94, 0x2, RZ, 0xc0, !PT ;  /* 0x000000025e5c7812 */ /* 0x000fe200078ec0ff */
[----:B------:R-:W-:Y:S01]  /*6100*/  IMAD.MOV.U32 R90, RZ, RZ, 0x1 ;  /* 0x00000001ff5a7424 */ /* 0x000fe200078e00ff */
[----:B------:R-:W-:Y:S01]  /*6110*/  LOP3.LUT R93, R6, 0x18, R93, 0xf8, !PT ;  /* 0x00000018065d7812 */ /* 0x000fe200078ef85d */
[----:B------:R-:W-:Y:S01]  /*6120*/  UIADD3 UR4, UPT, UPT, UR44, 0x200, URZ ;  /* 0x000002002c047890 */ /* 0x000fe2000fffe0ff */
[----:B------:R-:W3:Y:S01]  /*6130*/  LDC.64 R76, c[0x0][0xca8] ;  /* 0x00032a00ff4c7b82 */ /* 0x000ee20000000a00 */
[----:B------:R-:W-:Y:S01]  /*6140*/  LOP3.LUT R37, R37, 0x600000, RZ, 0xc0, !PT ;  /* 0x0060000025257812 */ /* 0x000fe200078ec0ff */
[----:B------:R-:W-:Y:S01]  /*6150*/  IMAD.MOV.U32 R36, RZ, RZ, RZ ;  /* 0x000000ffff247224 */ /* 0x000fe200078e00ff */
[----:B------:R-:W-:-:S02]  /*6160*/  LOP3.LUT R93, R93, 0xf20, R2, 0xf8, !PT ;  /* 0x00000f205d5d7812 */ /* 0x000fc400078ef802 */
[----:B------:R-:W-:Y:S01]  /*6170*/  CS2R R88, SRZ ;  /* 0x0000000000587805 */ /* 0x000fe2000001ff00 */
[----:B------:R-:W-:Y:S01]  /*6180*/  IMAD.U32 R84, RZ, RZ, UR4 ;  /* 0x00000004ff547e24 */ /* 0x000fe2000f8e00ff */
[----:B------:R-:W-:Y:S01]  /*6190*/  LOP3.LUT R94, R94, 0x4, RZ, 0xc0, !PT ;  /* 0x000000045e5e7812 */ /* 0x000fe200078ec0ff */
[----:B------:R-:W4:Y:S01]  /*61a0*/  LDCU UR60, c[0x0][0x370] ;  /* 0x00006e00ff3c77ac */ /* 0x000f220008000800 */
[----:B------:R-:W4:Y:S02]  /*61b0*/  LDS R0, [UR44+0x1b0] ;  /* 0x0001b02cff007984 */ /* 0x000f240008000800 */
[----:B------:R-:W-:Y:S01]  /*61c0*/  LEA R93, R93, R84, 0x1 ;  /* 0x000000545d5d7211 */ /* 0x000fe200078e08ff */
[----:B------:R-:W1:Y:S01]  /*61d0*/  LDCU UR43, c[0x0][0xf0c] ;  /* 0x0001e180ff2b77ac */ /* 0x000e620008000800 */
[----:B--2---:R-:W-:Y:S01]  /*61e0*/  IMAD.U32 R97, RZ, RZ, UR6 ;  /* 0x00000006ff617e24 */ /* 0x004fe2000f8e00ff */
[----:B------:R-:W-:Y:S02]  /*61f0*/  MOV R96, UR7 ;  /* 0x0000000700607c02 */ /* 0x000fe40008000f00 */
[--C-:B------:R-:W-:Y:S01]  /*6200*/  IMAD R92, R92, -0x10, R93.reuse ;  /* 0xfffffff05c5c7824 */ /* 0x100fe200078e025d */
[----:B------:R-:W2:Y:S01]  /*6210*/  LDCU UR39, c[0x0][0xf30] ;  /* 0x0001e600ff2777ac */ /* 0x000ea20008000800 */
[----:B------:R-:W-:Y:S01]  /*6220*/  IMAD R91, R94, -0x10, R93 ;  /* 0xfffffff05e5b7824 */ /* 0x000fe200078e025d */
[----:B------:R-:W1:Y:S01]  /*6230*/  LDCU.64 UR52, c[0x0][0xc88] ;  /* 0x00019100ff3477ac */ /* 0x000e620008000a00 */
[----:B------:R-:W1:Y:S01]  /*6240*/  LDCU.64 UR40, c[0x0][0xf28] ;  /* 0x0001e500ff2877ac */ /* 0x000e620008000a00 */
[----:B------:R-:W1:Y:S01]  /*6250*/  LDCU.128 UR56, c[0x0][0xf10] ;  /* 0x0001e200ff3877ac */ /* 0x000e620008000c00 */
[----:B------:R-:W1:Y:S01]  /*6260*/  LDCU UR55, c[0x0][0x374] ;  /* 0x00006e80ff3777ac */ /* 0x000e620008000800 */
[----:B------:R-:W-:Y:S01]  /*6270*/  UMOV UR47, URZ ;  /* 0x000000ff002f7c82 */ /* 0x000fe20008000000 */
[----:B------:R-:W-:Y:S01]  /*6280*/  UMOV UR46, URZ ;  /* 0x000000ff002e7c82 */ /* 0x000fe20008000000 */
[----:B-1234-:R-:W-:-:S07]  /*6290*/  IMAD.IADD R37, R0, 0x1, R37 ;  /* 0x0000000100257824 */ /* 0x01efce00078e0225 */
.L_x_156:
[----:B------:R-:W-:Y:S02]  /*62a0*/  LEA R3, R86, UR44, 0x3 ;  /* 0x0000002c56037c11 */ /* 0x000fe4000f8e18ff */
[----:B------:R-:W-:Y:S02]  /*62b0*/  SHF.L.U32 R0, R88, 0x1f, RZ ;  /* 0x0000001f58007819 */ /* 0x000fe400000006ff */
[----:B------:R-:W-:Y:S02]  /*62c0*/  LEA R5, R86, UR44, 0x4 ;  /* 0x0000002c56057c11 */ /* 0x000fe4000f8e20ff */
[----:B-1----:R-:W1:Y:S02]  /*62d0*/  SYNCS.PHASECHK.TRANS64.TRYWAIT P0, [R3+URZ+0x120], R0 ;  /* 0x00012000030075a7 */ /* 0x002e6400080011ff */
[----:B-12---:R-:W-:Y:S05]  /*62e0*/  @!P0 BRA `(.L_x_113) ;  /* 0x0000004c00e48947 */ /* 0x006fea0003800000 */
.L_x_221:
[----:B------:R-:W2:Y:S01]  /*62f0*/  LDS.128 R4, [R5+0x190] ;  /* 0x0001900005047984 */ /* 0x000ea20000000c00 */
        /* <DEDUP_REMOVED lines=10> */
[----:B------:R-:W-:Y:S01]  /*63a0*/  PLOP3.LUT P0, PT, PT, PT, UP1, 0x80, 0x8 ;  /* 0x000000000008781c */ /* 0x000fe20003f0f018 */
[----:B------:R-:W-:Y:S11]  /*63b0*/  UP2UR UR62, UPR, URZ, 0x2 ;  /* 0x00000002ff3e7883 */ /* 0x000ff60008000000 */
[----:B------:R-:W-:Y:S01]  /*63c0*/  @!UPT UIADD3 URZ, UPT, UPT, URZ, URZ, URZ ;  /* 0x000000fffffff290 */ /* 0x000fe2000fffe0ff */
[----:B-1----:R-:W-:Y:S02]  /*63d0*/  @P0 SHF.R.U32.HI R0, RZ, 0x10, R5 ;  /* 0x00000010ff000819 */ /* 0x002fe40000011605 */
        /* <DEDUP_REMOVED lines=12> */
[----:B------:R-:W2:Y:S01]  /*64a0*/  LDCU UR13, c[0x0][0xf20] ;  /* 0x0001e400ff0d77ac */ /* 0x000ea20008000800 */
[----:B------:R-:W-:Y:S02]  /*64b0*/  UIMAD.WIDE.U32 UR4, UR55, UR59, URZ ;  /* 0x0000003b370472a5 */ /* 0x000fe4000f8e00ff */
[----:B------:R-:W-:Y:S02]  /*64c0*/  UIMAD.WIDE.U32 UR6, UR60, UR56, URZ ;  /* 0x000000383c0672a5 */ /* 0x000fe4000f8e00ff */
[----:B------:R-:W-:Y:S02]  /*64d0*/  UISETP.NE.AND UP0, UPT, UR58, 0x1, UPT ;  /* 0x000000013a00788c */ /* 0x000fe4000bf05270 */
[----:B------:R-:W-:Y:S02]  /*64e0*/  UIMAD.WIDE.U32 UR8, UR37, UR59, URZ ;  /* 0x0000003b250872a5 */ /* 0x000fe4000f8e00ff */
[----:B------:R-:W-:Y:S02]  /*64f0*/  UIMAD.WIDE.U32 UR10, UR38, UR56, URZ ;  /* 0x00000038260a72a5 */ /* 0x000fe4000f8e00ff */
[----:B------:R-:W-:Y:S02]  /*6500*/  UISETP.NE.AND UP1, UPT, UR43, 0x1, UPT ;  /* 0x000000012b00788c */ /* 0x000fe4000bf25270 */
[----:B------:R-:W-:Y:S01]  /*6510*/  UISETP.NE.AND UP2, UPT, UR42, 0x1, UPT ;  /* 0x000000012a00788c */ /* 0x000fe2000bf45270 */
[----:B------:R-:W-:Y:S02]  /*6520*/  UMOV UR4, UR5 ;  /* 0x0000000500047c82 */ /* 0x000fe40008000000 */
[----:B--2---:R-:W-:Y:S03]  /*6530*/  USHF.R.U32.HI UR5, URZ, UR13, UR4 ;  /* 0x0000000dff057299 */ /* 0x004fe60008011604 */
[----:B------:R-:W-:Y:S02]  /*6540*/  UMOV UR4, UR7 ;  /* 0x0000000700047c82 */ /* 0x000fe40008000000 */
[----:B------:R-:W-:Y:S02]  /*6550*/  USHF.R.U32.HI UR7, URZ, UR57, UR4 ;  /* 0x00000039ff077299 */ /* 0x000fe40008011604 */
[----:B------:R-:W-:Y:S02]  /*6560*/  USEL UR4, UR55, UR5, !UP0 ;  /* 0x0000000537047287 */ /* 0x000fe4000c000000 */
[----:B------:R-:W-:Y:S01]  /*6570*/  USEL UR7, UR60, UR7, !UP1 ;  /* 0x000000073c077287 */ /* 0x000fe2000c800000 */
[----:B------:R-:W-:Y:S01]  /*6580*/  UMOV UR5, UR9 ;  /* 0x0000000900057c82 */ /* 0x000fe20008000000 */
[----:B------:R-:W-:Y:S02]  /*6590*/  UIMAD.WIDE.U32 UR8, UR4, UR40, URZ ;  /* 0x00000028040872a5 */ /* 0x000fe4000f8e00ff */
[----:B------:R-:W-:Y:S03]  /*65a0*/  USHF.R.U32.HI UR6, URZ, UR13, UR5 ;  /* 0x0000000dff067299 */ /* 0x000fe60008011605 */
[----:B------:R-:W-:Y:S01]  /*65b0*/  UMOV UR5, UR11 ;  /* 0x0000000b00057c82 */ /* 0x000fe20008000000 */
[----:B------:R-:W-:Y:S02]  /*65c0*/  UIMAD.WIDE.U32 UR10, UR7, UR40, URZ ;  /* 0x00000028070a72a5 */ /* 0x000fe4000f8e00ff */
[----:B------:R-:W-:Y:S02]  /*65d0*/  USHF.R.U32.HI UR13, URZ, UR57, UR5 ;  /* 0x00000039ff0d7299 */ /* 0x000fe40008011605 */
[----:B------:R-:W-:Y:S01]  /*65e0*/  USEL UR6, UR37, UR6, !UP0 ;  /* 0x0000000625067287 */ /* 0x000fe2000c000000 */
[----:B------:R-:W-:Y:S02]  /*65f0*/  UMOV UR5, UR9 ;  /* 0x0000000900057c82 */ /* 0x000fe40008000000 */
[----:B------:R-:W-:Y:S01]  /*6600*/  UMOV UR10, UR11 ;  /* 0x0000000b000a7c82 */ /* 0x000fe20008000000 */
[----:B------:R-:W-:Y:S02]  /*6610*/  @UP2 USHF.R.U32.HI UR4, URZ, UR41, UR5 ;  /* 0x00000029ff042299 */ /* 0x000fe40008011605 */
[----:B------:R-:W-:Y:S02]  /*6620*/  @UP2 USHF.R.U32.HI UR7, URZ, UR41, UR10 ;  /* 0x00000029ff072299 */ /* 0x000fe4000801160a */
[----:B------:R-:W-:Y:S02]  /*6630*/  UIMAD UR4, UR42, UR4, URZ ;  /* 0x000000042a0472a4 */ /* 0x000fe4000f8e02ff */
[----:B------:R-:W-:Y:S02]  /*6640*/  UIMAD.WIDE.U32 UR10, UR6, UR40, URZ ;  /* 0x00000028060a72a5 */ /* 0x000fe4000f8e00ff */
[----:B------:R-:W-:Y:S02]  /*6650*/  USEL UR5, UR38, UR13, !UP1 ;  /* 0x0000000d26057287 */ /* 0x000fe4000c800000 */
[----:B------:R-:W-:Y:S02]  /*6660*/  UIMAD UR8, UR42, UR7, URZ ;  /* 0x000000072a0872a4 */ /* 0x000fe4000f8e02ff */
[----:B------:R-:W-:Y:S03]  /*6670*/  UISETP.GE.AND UP0, UPT, UR6, UR4, UPT ;  /* 0x000000040600728c */ /* 0x000fe6000bf06270 */
[----:B------:R-:W-:Y:S01]  /*6680*/  UMOV UR4, UR11 ;  /* 0x0000000b00047c82 */ /* 0x000fe20008000000 */
[----:B------:R-:W-:Y:S02]  /*6690*/  UISETP.GE.OR UP0, UPT, UR5, UR8, UP0 ;  /* 0x000000080500728c */ /* 0x000fe40008706670 */
[----:B------:R-:W-:Y:S02]  /*66a0*/  USHF.R.U32.HI UR4, URZ, UR41, UR4 ;  /* 0x00000029ff047299 */ /* 0x000fe40008011604 */
[----:B------:R-:W-:Y:S02]  /*66b0*/  UIMAD.WIDE.U32 UR8, UR5, UR40, URZ ;  /* 0x00000028050872a5 */ /* 0x000fe4000f8e00ff */
[----:B------:R-:W-:Y:S02]  /*66c0*/  USEL UR11, UR6, UR4, !UP2 ;  /* 0x00000004060b7287 */ /* 0x000fe4000d000000 */
[----:B------:R-:W-:Y:S02]  /*66d0*/  UIADD3 UR8, UPT, UPT, -UR5, URZ, URZ ;  /* 0x000000ff05087290 */ /* 0x000fe4000fffe1ff */
[----:B------:R-:W-:Y:S01]  /*66e0*/  UIADD3 UR10, UPT, UPT, -UR11, URZ, URZ ;  /* 0x000000ff0b0a7290 */ /* 0x000fe2000fffe1ff */
[----:B------:R-:W-:Y:S01]  /*66f0*/  @!UP0 UMOV UR4, UR9 ;  /* 0x0000000900048c82 */ /* 0x000fe20008000000 */
[----:B------:R-:W-:Y:S02]  /*6700*/  UIADD3 UR9, UPT, UPT, -UR6, URZ, URZ ;  /* 0x000000ff06097290 */ /* 0x000fe4000fffe1ff */
[----:B------:R-:W-:Y:S02]  /*6710*/  @!UP0 USHF.R.U32.HI UR4, URZ, UR41, UR4 ;  /* 0x00000029ff048299 */ /* 0x000fe40008011604 */
[----:B------:R-:W-:Y:S02]  /*6720*/  UIMAD UR10, UR42, UR10, UR6 ;  /* 0x0000000a2a0a72a4 */ /* 0x000fe4000f8e0206 */
[----:B------:R-:W-:Y:S04]  /*6730*/  @!UP0 USEL UR4, UR5, UR4, !UP2 ;  /* 0x0000000405048287 */ /* 0x000fe8000d000000 */
[----:B------:R-:W-:Y:S02]  /*6740*/  @!UP0 UIMAD UR10, UR7, UR10, UR4 ;  /* 0x0000000a070a82a4 */ /* 0x000fe4000f8e0204 */
[----:B------:R-:W-:Y:S02]  /*6750*/  @!UP0 UIADD3 UR11, UPT, UPT, UR11, -UR4, URZ ;  /* 0x800000040b0b8290 */ /* 0x000fe4000fffe0ff */
[----:B------:R-:W-:Y:S02]  /*6760*/  UIMAD UR7, UR43, UR8, UR38 ;  /* 0x000000082b0772a4 */ /* 0x000fe4000f8e0226 */
[----:B------:R-:W-:Y:S02]  /*6770*/  @!UP0 UIMAD UR6, UR11, UR42, UR5 ;  /* 0x0000002a0b0682a4 */ /* 0x000fe4000f8e0205 */
[----:B------:R-:W-:Y:S01]  /*6780*/  UIMAD UR4, UR58, UR9, UR37 ;  /* 0x000000093a0472a4 */ /* 0x000fe2000f8e0225 */
[----:B------:R-:W-:Y:S02]  /*6790*/  @!UP0 UMOV UR5, UR10 ;  /* 0x0000000a00058c82 */ /* 0x000fe40008000000 */
[----:B------:R-:W-:Y:S02]  /*67a0*/  UIMAD UR38, UR5, UR43, UR7 ;  /* 0x0000002b052672a4 */ /* 0x000fe4000f8e0207 */
[----:B------:R-:W-:Y:S11]  /*67b0*/  UIMAD UR37, UR6, UR58, UR4 ;  /* 0x0000003a062572a4 */ /* 0x000ff6000f8e0204 */
[----:B------:R-:W-:Y:S01]  /*67c0*/  @!UPT UIADD3 URZ, UPT, UPT, URZ, URZ, URZ ;  /* 0x000000fffffff290 */ /* 0x000fe2000fffe0ff */
.L_x_114:
[----:B------:R-:W-:Y:S01]  /*67d0*/  UISETP.NE.AND UP0, UPT, UR39, 0x1, UPT ;  /* 0x000000012700788c */ /* 0x000fe2000bf05270 */
[----:B------:R-:W-:Y:S01]  /*67e0*/  LOP3.LUT P0, RZ, R84, 0x1b0, RZ, 0xc0, !PT ;  /* 0x000001b054ff7812 */ /* 0x000fe2000780c0ff */
[----:B------:R-:W-:Y:S01]  /*67f0*/  USHF.L.U32 UR49, UR12, 0x7, URZ ;  /* 0x000000070c317899 */ /* 0x000fe200080006ff */
[----:B------:R-:W-:Y:S01]  /*6800*/  BSSY.RECONVERGENT B6, `(.L_x_115) ;  /* 0x0000034000067945 */ /* 0x000fe20003800200 */
[----:B------:R-:W-:Y:S01]  /*6810*/  USHF.L.U32 UR50, UR28, 0x7, URZ ;  /* 0x000000071c327899 */ /* 0x000fe200080006ff */
[----:B------:R-:W-:Y:S06]  /*6820*/  IADD3 R86, PT, PT, R86, 0x1, RZ ;  /* 0x0000000156567810 */ /* 0x000fec0007ffe0ff */
[----:B------:R-:W2:Y:S01]  /*6830*/  @!UP0 LDCU.128 UR16, c[0x0][0xf10] ;  /* 0x0001e200ff1087ac */ /* 0x000ea20008000c00 */
[----:B------:R-:W3:Y:S01]  /*6840*/  @!UP0 LDCU UR5, c[0x0][0xf0c] ;  /* 0x0001e180ff0587ac */ /* 0x000ee20008000800 */
[----:B------:R-:W4:Y:S01]  /*6850*/  @!UP0 LDCU UR10, c[0x0][0xf20] ;  /* 0x0001e400ff0a87ac */ /* 0x000f220008000800 */
[----:B--2---:R-:W-:Y:S02]  /*6860*/  UIMAD.WIDE.U32 UR8, UR38, UR16, URZ ;  /* 0x00000010260872a5 */ /* 0x004fe4000f8e00ff */
[----:B------:R-:W-:Y:S02]  /*6870*/  UIMAD.WIDE.U32 UR6, UR37, UR19, URZ ;  /* 0x00000013250672a5 */ /* 0x000fe4000f8e00ff */
[----:B------:R-:W-:Y:S03]  /*6880*/  @!UP0 UISETP.NE.AND UP1, UPT, UR18, 0x1, UPT ;  /* 0x000000011200888c */ /* 0x000fe6000bf25270 */
[----:B------:R-:W-:Y:S01]  /*6890*/  @!UP0 UMOV UR4, UR9 ;  /* 0x0000000900048c82 */ /* 0x000fe20008000000 */
[----:B---3--:R-:W-:Y:S02]  /*68a0*/  @!UP0 UISETP.NE.AND UP2, UPT, UR5, 0x1, UPT ;  /* 0x000000010500888c */ /* 0x008fe4000bf45270 */
[----:B------:R-:W-:Y:S01]  /*68b0*/  @!UP0 USHF.R.U32.HI UR4, URZ, UR17, UR4 ;  /* 0x00000011ff048299 */ /* 0x000fe20008011604 */
[----:B------:R-:W-:Y:S02]  /*68c0*/  @!UP0 UMOV UR6, UR7 ;  /* 0x0000000700068c82 */ /* 0x000fe40008000000 */
[----:B----4-:R-:W-:Y:S02]  /*68d0*/  @!UP0 USHF.R.U32.HI UR6, URZ, UR10, UR6 ;  /* 0x0000000aff068299 */ /* 0x010fe40008011606 */
[----:B------:R-:W-:Y:S02]  /*68e0*/  @!UP0 USEL UR7, UR38, UR4, !UP2 ;  /* 0x0000000426078287 */ /* 0x000fe4000d000000 */
[----:B------:R-:W-:Y:S04]  /*68f0*/  @!UP0 USEL UR6, UR37, UR6, !UP1 ;  /* 0x0000000625068287 */ /* 0x000fe8000c800000 */
[----:B------:R-:W-:Y:S02]  /*6900*/  @!UP0 UIADD3 UR4, UPT, UPT, -UR7, UR6, URZ ;  /* 0x0000000607048290 */ /* 0x000fe4000fffe1ff */
[----:B------:R-:W-:Y:S02]  /*6910*/  @!UP0 UIADD3 UR6, UPT, UPT, UR7, -UR6, URZ ;  /* 0x8000000607068290 */ /* 0x000fe4000fffe0ff */
[----:B------:R-:W-:Y:S02]  /*6920*/  @!UP0 UIMAD UR38, UR4, UR5, UR38 ;  /* 0x00000005042682a4 */ /* 0x000fe4000f8e0226 */
[----:B------:R-:W-:Y:S01]  /*6930*/  @!UP0 UIMAD UR37, UR6, UR18, UR37 ;  /* 0x00000012062582a4 */ /* 0x000fe2000f8e0225 */
[----:B------:R-:W-:Y:S11]  /*6940*/  @!P0 BRA `(.L_x_116) ;  /* 0x00000000007c8947 */ /* 0x000ff60003800000 */
[----:B------:R-:W2:Y:S01]  /*6950*/  LDCU.64 UR8, c[0x4][0x80] ;  /* 0x01001000ff0877ac */ /* 0x000ea20008000a00 */
[----:B------:R-:W-:Y:S01]  /*6960*/  MOV R2, 0x0 ;  /* 0x0000000000027802 */ /* 0x000fe20000000f00 */
[----:B------:R-:W-:Y:S02]  /*6970*/  HFMA2 R12, -RZ, RZ, 0, 5.9604644775390625e-08 ;  /* 0x00000001ff0c7431 */ /* 0x000fe400000001ff */
[----:B------:R-:W-:Y:S01]  /*6980*/  IMAD.MOV.U32 R8, RZ, RZ, 0x70 ;  /* 0x00000070ff087424 */ /* 0x000fe200078e00ff */
[----:B------:R3:W4:Y:S01]  /*6990*/  LDC.64 R14, c[0x4][R2] ;  /* 0x01000000020e7b82 */ /* 0x0007220000000a00 */
[----:B------:R-:W1:Y:S01]  /*69a0*/  LDCU.64 UR6, c[0x4][0x88] ;  /* 0x01001100ff0677ac */ /* 0x000e620008000a00 */
[----:B------:R-:W-:Y:S01]  /*69b0*/  IMAD.MOV.U32 R13, RZ, RZ, RZ ;  /* 0x000000ffff0d7224 */ /* 0x000fe200078e00ff */
[----:B------:R-:W1:Y:S01]  /*69c0*/  LDCU.64 UR4, c[0x4][0x8] ;  /* 0x01000100ff0477ac */ /* 0x000e620008000a00 */
[----:B--2---:R-:W-:Y:S01]  /*69d0*/  MOV R5, UR9 ;  /* 0x0000000900057c02 */ /* 0x004fe20008000f00 */
[----:B------:R-:W-:Y:S01]  /*69e0*/  IMAD.U32 R4, RZ, RZ, UR8 ;  /* 0x00000008ff047e24 */ /* 0x000fe2000f8e00ff */
[----:B-1----:R-:W-:Y:S01]  /*69f0*/  MOV R7, UR7 ;  /* 0x0000000700077c02 */ /* 0x002fe20008000f00 */
[----:B------:R-:W-:Y:S01]  /*6a00*/  IMAD.U32 R6, RZ, RZ, UR6 ;  /* 0x00000006ff067e24 */ /* 0x000fe2000f8e00ff */
[----:B------:R-:W-:Y:S01]  /*6a10*/  MOV R11, UR5 ;  /* 0x00000005000b7c02 */ /* 0x000fe20008000f00 */
[----:B------:R-:W-:Y:S02]  /*6a20*/  IMAD.U32 R10, RZ, RZ, UR4 ;  /* 0x00000004ff0a7e24 */ /* 0x000fe4000f8e00ff */
[----:B------:R-:W-:Y:S07]  /*6a30*/  LEPC R20, `(.L_x_117) ;  /* 0x000000001014794e */ /* 0x000fee0000000000 */
[----:B---345:R-:W-:Y:S05]  /*6a40*/  CALL.ABS.NOINC R14 ;  /* 0x000000000e007343 */ /* 0x038fea0003c00000 */
.L_x_117:
[----:B------:R-:W1:Y:S01]  /*6a50*/  LDCU.64 UR8, c[0x4][0x80] ;  /* 0x01001000ff0877ac */ /* 0x000e620008000a00 */
[----:B------:R-:W2:Y:S01]  /*6a60*/  LDC.64 R2, c[0x4][R2] ;  /* 0x0100000002027b82 */ /* 0x000ea20000000a00 */
[----:B------:R-:W-:Y:S02]  /*6a70*/  HFMA2 R12, -RZ, RZ, 0, 5.9604644775390625e-08 ;  /* 0x00000001ff0c7431 */ /* 0x000fe400000001ff */
[----:B------:R-:W-:Y:S02]  /*6a80*/  IMAD.MOV.U32 R8, RZ, RZ, 0x70 ;  /* 0x00000070ff087424 */ /* 0x000fe400078e00ff */
[----:B------:R-:W-:Y:S01]  /*6a90*/  IMAD.MOV.U32 R13, RZ, RZ, RZ ;  /* 0x000000ffff0d7224 */ /* 0x000fe200078e00ff */
[----:B------:R-:W3:Y:S01]  /*6aa0*/  LDCU.64 UR6, c[0x4][0x88] ;  /* 0x01001100ff0677ac */ /* 0x000ee20008000a00 */
[----:B------:R-:W4:Y:S01]  /*6ab0*/  LDCU.64 UR4, c[0x4][0x8] ;  /* 0x01000100ff0477ac */ /* 0x000f220008000a00 */
[----:B-1----:R-:W-:Y:S02]  /*6ac0*/  MOV R4, UR8 ;  /* 0x0000000800047c02 */ /* 0x002fe40008000f00 */
[----:B------:R-:W-:Y:S02]  /*6ad0*/  MOV R5, UR9 ;  /* 0x0000000900057c02 */ /* 0x000fe40008000f00 */
[----:B---3--:R-:W-:Y:S01]  /*6ae0*/  MOV R7, UR7 ;  /* 0x0000000700077c02 */ /* 0x008fe20008000f00 */
[----:B------:R-:W-:Y:S01]  /*6af0*/  IMAD.U32 R6, RZ, RZ, UR6 ;  /* 0x00000006ff067e24 */ /* 0x000fe2000f8e00ff */
[----:B----4-:R-:W-:Y:S01]  /*6b00*/  MOV R11, UR5 ;  /* 0x00000005000b7c02 */ /* 0x010fe20008000f00 */
[----:B------:R-:W-:Y:S02]  /*6b10*/  IMAD.U32 R10, RZ, RZ, UR4 ;  /* 0x00000004ff0a7e24 */ /* 0x000fe4000f8e00ff */
[----:B------:R-:W-:Y:S07]  /*6b20*/  LEPC R20, `(.L_x_116) ;  /* 0x000000001014794e */ /* 0x000fee0000000000 */
[----:B--2---:R-:W-:Y:S05]  /*6b30*/  CALL.ABS.NOINC R2 ;  /* 0x0000000002007343 */ /* 0x004fea0003c00000 */
.L_x_116:
[----:B------:R-:W-:Y:S05]  /*6b40*/  BSYNC.RECONVERGENT B6 ;  /* 0x0000000000067941 */ /* 0x000fea0003800200 */
.L_x_115:
[----:B------:R-:W-:Y:S02]  /*6b50*/  R2UR UR6, R83 ;  /* 0x00000000530672ca */ /* 0x000fe400000e0000 */
[----:B------:R-:W-:Y:S02]  /*6b60*/  R2UR UR5, R97 ;  /* 0x00000000610572ca */ /* 0x000fe400000e0000 */
[----:B------:R-:W-:Y:S02]  /*6b70*/  R2UR UR4, R96 ;  /* 0x00000000600472ca */ /* 0x000fe400000e0000 */
[----:B------:R-:W-:Y:S02]  /*6b80*/  ISETP.NE.U32.AND P4, PT, R78, RZ, PT ;  /* 0x000000ff4e00720c */ /* 0x000fe40003f85070 */
[----:B------:R-:W-:Y:S02]  /*6b90*/  ISETP.NE.U32.AND P2, PT, RZ, UR52, PT ;  /* 0x00000034ff007c0c */ /* 0x000fe4000bf45070 */
[----:B------:R-:W-:Y:S02]  /*6ba0*/  ISETP.NE.AND.EX P4, PT, R79, RZ, PT, P4 ;  /* 0x000000ff4f00720c */ /* 0x000fe40003f85340 */
[----:B------:R-:W-:Y:S01]  /*6bb0*/  ISETP.NE.AND.EX P2, PT, RZ, UR53, PT, P2 ;  /* 0x00000035ff007c0c */ /* 0x000fe2000bf45320 */
[----:B------:R-:W-:Y:S02]  /*6bc0*/  UISETP.NE.AND UP2, UPT, UR6, URZ, UPT ;  /* 0x000000ff0600728c */ /* 0x000fe4000bf45270 */
[----:B------:R-:W-:Y:S04]  /*6bd0*/  UISETP.NE.U32.AND UP0, UPT, UR5, URZ, UPT ;  /* 0x000000ff0500728c */ /* 0x000fe8000bf05070 */
[----:B------:R-:W-:Y:S01]  /*6be0*/  UISETP.NE.AND.EX UP1, UPT, UR4, URZ, UPT, UP0 ;  /* 0x000000ff0400728c */ /* 0x000fe2000bf25300 */
[----:B------:R-:W-:Y:S01]  /*6bf0*/  PLOP3.LUT P1, PT, PT, PT, UP2, 0x80, 0x8 ;  /* 0x000000000008781c */ /* 0x000fe20003f2f028 */
[----:B------:R-:W-:Y:S03]  /*6c00*/  UPLOP3.LUT UP0, UPT, UPT, UPT, UPT, 0x40, 0x4 ;  /* 0x000000000004789c */ /* 0x000fe60003f0e870 */
[----:B------:R-:W-:Y:S06]  /*6c10*/  @UP2 UPLOP3.LUT UP0, UPT, UPT, UPT, UP1, 0x80, 0x8 ;  /* 0x000000000008289c */ /* 0x000fec0003f0f010 */
[----:B------:R-:W-:Y:S01]  /*6c20*/  PLOP3.LUT P0, PT, PT, PT, UP0, 0x80, 0x8 ;  /* 0x000000000008781c */ /* 0x000fe20003f0f008 */
[----:B------:R-:W-:Y:S01]  /*6c30*/  @!UPT UIADD3 URZ, UPT, UPT, URZ, URZ, URZ ;  /* 0x000000fffffff290 */ /* 0x000fe2000fffe0ff */
[----:B------:R-:W-:Y:S11]  /*6c40*/  BRA.U !UP1, `(.L_x_118) ;  /* 0x0000000109407547 */ /* 0x000ff6000b800000 */
[----:B------:R-:W-:Y:S01]  /*6c50*/  UISETP.NE.U32.AND UP0, UPT, UR52, URZ, UPT ;  /* 0x000000ff3400728c */ /* 0x000fe2000bf05070 */
[----:B------:R-:W-:Y:S01]  /*6c60*/  R2UR UR6, R97 ;  /* 0x00000000610672ca */ /* 0x000fe200000e0000 */
[----:B------:R-:W2:Y:S01]  /*6c70*/  LDCU.64 UR8, c[0x0][0x358] ;  /* 0x00006b00ff0877ac */ /* 0x000ea20008000a00 */
[----:B------:R-:W-:Y:S02]  /*6c80*/  HFMA2 R80, -RZ, RZ, 0, 5.9604644775390625e-08 ;  /* 0x00000001ff507431 */ /* 0x000fe400000001ff */
[----:B-1----:R-:W-:Y:S01]  /*6c90*/  IMAD.MOV.U32 R0, RZ, RZ, 0x1 ;  /* 0x00000001ff007424 */ /* 0x002fe200078e00ff */
[----:B------:R-:W-:Y:S06]  /*6ca0*/  UISETP.NE.AND.EX UP0, UPT, UR53, URZ, UPT, UP0 ;  /* 0x000000ff3500728c */ /* 0x000fec000bf05300 */
[----:B------:R-:W-:Y:S05]  /*6cb0*/  PLOP3.LUT P3, PT, PT, PT, UP0, 0x80, 0x8 ;  /* 0x000000000008781c */ /* 0x000fea0003f6f008 */
[----:B------:R-:W1:Y:S01]  /*6cc0*/  @UP0 LDCU.64 UR4, c[0x0][0xc88] ;  /* 0x00019100ff0407ac */ /* 0x000e620008000a00 */
[----:B------:R-:W-:Y:S07]  /*6cd0*/  @UP0 UIMAD UR6, UR36, UR6, URZ ;  /* 0x00000006240602a4 */ /* 0x000fee000f8e02ff */
[----:B------:R-:W-:Y:S01]  /*6ce0*/  @!P3 PRMT R80, R0, 0x7610, R80 ;  /* 0x000076100050b816 */ /* 0x000fe20000000050 */
[----:B-1----:R-:W-:Y:S06]  /*6cf0*/  @UP0 UIMAD.WIDE UR4, UR6, 0x4, UR4 ;  /* 0x00000004060408a5 */ /* 0x002fec000f8e0204 */
[----:B------:R-:W-:Y:S02]  /*6d00*/  IMAD.U32 R2, RZ, RZ, UR4 ;  /* 0x00000004ff027e24 */ /* 0x000fe4000f8e00ff */
[----:B------:R-:W-:Y:S03]  /*6d10*/  IMAD.U32 R3, RZ, RZ, UR5 ;  /* 0x00000005ff037e24 */ /* 0x000fe6000f8e00ff */
[----:B------:R-:W1:Y:S02]  /*6d20*/  @!UP0 LDCU UR4, c[0x0][0xc80] ;  /* 0x00019000ff0487ac */ /* 0x000e640008000800 */
[----:B--2--5:R2:W5:Y:S02]  /*6d30*/  @P3 LDG.E R41, desc[UR8][R2.64] ;  /* 0x0000000802293981 */ /* 0x024564000c1e1900 */
[----:B-12---:R-:W-:Y:S02]  /*6d40*/  @!P3 MOV R41, UR4 ;  /* 0x000000040029bc02 */ /* 0x006fe40008000f00 */
.L_x_118:
[----:B------:R-:W-:Y:S05]  /*6d50*/  @!P4 BRA `(.L_x_119) ;  /* 0x000000000024c947 */ /* 0x000fea0003800000 */
[----:B------:R-:W-:Y:S01]  /*6d60*/  ISETP.NE.U32.AND P3, PT, R76, RZ, PT ;  /* 0x000000ff4c00720c */ /* 0x000fe20003f65070 */
[----:B------:R-:W2:Y:S03]  /*6d70*/  LDCU.64 UR4, c[0x0][0x358] ;  /* 0x00006b00ff0477ac */ /* 0x000ea60008000a00 */
[----:B------:R-:W-:Y:S11]  /*6d80*/  ISETP.NE.AND.EX P3, PT, R77, RZ, PT, P3 ;  /* 0x000000ff4d00720c */ /* 0x000ff60003f65330 */
[----:B------:R-:W-:Y:S02]  /*6d90*/  @!UPT UIADD3 URZ, UPT, UPT, URZ, URZ, URZ ;  /* 0x000000fffffff290 */ /* 0x000fe4000fffe0ff */
[----:B------:R-:W3:Y:S01]  /*6da0*/  @P3 LDC.64 R2, c[0x0][0xca8] ;  /* 0x00032a00ff023b82 */ /* 0x000ee20000000a00 */
[----:B-1----:R-:W-:Y:S04]  /*6db0*/  @P3 IMAD R0, R78, UR36, RZ ;  /* 0x000000244e003c24 */ /* 0x002fe8000f8e02ff */
[----:B---3--:R-:W-:Y:S05]  /*6dc0*/  @P3 IMAD.WIDE R2, R0, 0x4, R2 ;  /* 0x0000000400023825 */ /* 0x008fea00078e0202 */
[----:B--2--5:R2:W5:Y:S02]  /*6dd0*/  @P3 LDG.E R38, desc[UR4][R2.64] ;  /* 0x0000000402263981 */ /* 0x024564000c1e1900 */
[----:B--2---:R-:W3:Y:S02]  /*6de0*/  @!P3 LDC R38, c[0x0][0xca0] ;  /* 0x00032800ff26bb82 */ /* 0x004ee40000000800 */
.L_x_119:
[----:B-----5:R-:W-:Y:S01]  /*6df0*/  FSETP.NEU.AND P3, PT, R41, RZ, PT ;  /* 0x000000ff2900720b */ /* 0x020fe20003f6d000 */
[----:B------:R-:W-:Y:S01]  /*6e00*/  BSSY B1, `(.L_x_120) ;  /* 0x0000039000017945 */ /* 0x000fe20003800000 */
[----:B------:R-:W-:Y:S01]  /*6e10*/  SEL R3, RZ, 0xffffffff, P2 ;  /* 0xffffffffff037807 */ /* 0x000fe20001000000 */
[----:B------:R-:W-:Y:S01]  /*6e20*/  IMAD.MOV.U32 R47, RZ, RZ, 0x1 ;  /* 0x00000001ff2f7424 */ /* 0x000fe200078e00ff */
[----:B------:R-:W-:Y:S01]  /*6e30*/  @P1 LOP3.LUT P2, RZ, R80, 0xff, RZ, 0xc0, !PT ;  /* 0x000000ff50ff1812 */ /* 0x000fe2000784c0ff */
[----:B------:R-:W-:Y:S01]  /*6e40*/  IMAD R39, R36, 0x80, R37 ;  /* 0x0000008024277824 */ /* 0x000fe200078e0225 */
[----:B------:R-:W-:Y:S01]  /*6e50*/  @P1 SEL R2, RZ, 0xffffffff, P3 ;  /* 0xffffffffff021807 */ /* 0x000fe20001800000 */
[----:B------:R-:W-:Y:S01]  /*6e60*/  IMAD R87, R94, -0x10, R92 ;  /* 0xfffffff05e577824 */ /* 0x000fe200078e025c */
[----:B------:R-:W-:Y:S01]  /*6e70*/  LOP3.LUT R90, R90, 0x1, RZ, 0x3c, !PT ;  /* 0x000000015a5a7812 */ /* 0x000fe200078e3cff */
[----:B------:R-:W-:Y:S01]  /*6e80*/  IMAD.MOV.U32 R46, RZ, RZ, RZ ;  /* 0x000000ffff2e7224 */ /* 0x000fe200078e00ff */
[----:B------:R-:W-:Y:S02]  /*6e90*/  @P0 SEL R2, R3, R2, !P2 ;  /* 0x0000000203020207 */ /* 0x000fe40005000000 */
[----:B------:R-:W-:Y:S02]  /*6ea0*/  CS2R R74, SRZ ;  /* 0x00000000004a7805 */ /* 0x000fe4000001ff00 */
[----:B------:R-:W-:Y:S02]  /*6eb0*/  LEA R99, R36, UR44, 0x3 ;  /* 0x0000002c24637c11 */ /* 0x000fe4000f8e18ff */
[----:B------:R-:W-:Y:S02]  /*6ec0*/  CS2R R72, SRZ ;  /* 0x0000000000487805 */ /* 0x000fe4000001ff00 */
[----:B------:R-:W-:Y:S02]  /*6ed0*/  @P1 LOP3.LUT R2, R2, 0x1, RZ, 0xc0, !PT ;  /* 0x0000000102021812 */ /* 0x000fe400078ec0ff */
[----:B------:R-:W-:Y:S02]  /*6ee0*/  CS2R R66, SRZ ;  /* 0x0000000000427805 */ /* 0x000fe4000001ff00 */
[----:B-1----:R-:W-:Y:S02]  /*6ef0*/  SHF.L.U32 R0, R89, 0x1f, RZ ;  /* 0x0000001f59007819 */ /* 0x002fe400000006ff */
[----:B------:R-:W-:Y:S02]  /*6f00*/  CS2R R64, SRZ ;  /* 0x0000000000407805 */ /* 0x000fe4000001ff00 */
[----:B------:R-:W-:Y:S02]  /*6f10*/  ISETP.NE.U32.OR P5, PT, R2, 0x1, !P1 ;  /* 0x000000010200780c */ /* 0x000fe40004fa5470 */
[----:B------:R-:W-:Y:S02]  /*6f20*/  CS2R R58, SRZ ;  /* 0x00000000003a7805 */ /* 0x000fe4000001ff00 */
[----:B------:R-:W-:Y:S02]  /*6f30*/  PLOP3.LUT P2, PT, PT, PT, UP1, 0x80, 0x8 ;  /* 0x000000000008781c */ /* 0x000fe40003f4f018 */
[----:B------:R-:W-:Y:S02]  /*6f40*/  CS2R R56, SRZ ;  /* 0x0000000000387805 */ /* 0x000fe4000001ff00 */
[----:B------:R-:W-:Y:S02]  /*6f50*/  LOP3.LUT P4, R85, R80, 0xff, RZ, 0xc0, !PT ;  /* 0x000000ff50557812 */ /* 0x000fe4000788c0ff */
[----:B------:R-:W-:Y:S02]  /*6f60*/  CS2R R50, SRZ ;  /* 0x0000000000327805 */ /* 0x000fe4000001ff00 */
[----:B------:R-:W-:Y:S02]  /*6f70*/  SEL R2, RZ, 0xffffffff, P3 ;  /* 0xffffffffff027807 */ /* 0x000fe40001800000 */
[----:B------:R-:W-:Y:S02]  /*6f80*/  CS2R R48, SRZ ;  /* 0x0000000000307805 */ /* 0x000fe4000001ff00 */
[----:B------:R-:W-:Y:S02]  /*6f90*/  P2R R98, PR, RZ, 0x20 ;  /* 0x00000020ff627803 */ /* 0x000fe40000000000 */
[----:B------:R-:W-:Y:S02]  /*6fa0*/  @P5 SHF.L.U32 R4, R90, 0x1f, RZ ;  /* 0x0000001f5a045819 */ /* 0x000fe400000006ff */
[----:B------:R-:W-:Y:S02]  /*6fb0*/  @P2 SEL R2, R3, R2, !P4 ;  /* 0x0000000203022207 */ /* 0x000fe40006000000 */
[----:B------:R-:W1:Y:S02]  /*6fc0*/  @P5 SYNCS.PHASECHK.TRANS64.TRYWAIT P1, [UR44+0xd0], R4 ;  /* 0x0000d004ff0055a7 */ /* 0x000e64000802112c */
[----:B------:R-:W-:Y:S04]  /*6fd0*/  LOP3.LUT R2, R2, 0x1, RZ, 0xc0, !PT ;  /* 0x0000000102027812 */ /* 0x000fe800078ec0ff */
[----:B------:R-:W-:Y:S04]  /*6fe0*/  ISETP.NE.U32.AND P2, PT, R2, 0x1, PT ;  /* 0x000000010200780c */ /* 0x000fe80003f45070 */
[----:B------:R-:W-:Y:S01]  /*6ff0*/  P2R R60, PR, RZ, 0x4 ;  /* 0x00000004ff3c7803 */ /* 0x000fe20000000000 */
[----:B------:R2:W4:Y:S01]  /*7000*/  SYNCS.PHASECHK.TRANS64.TRYWAIT P0, [R99+URZ+0x140], R0 ;  /* 0x00014000630075a7 */ /* 0x00052200080011ff */
[----:B-1----:R-:W-:Y:S01]  /*7010*/  @P5 SEL R47, RZ, 0x1, !P1 ;  /* 0x00000001ff2f5807 */ /* 0x002fe20004800000 */
[----:B--2---:R-:W-:Y:S06]  /*7020*/  @!P5 BRA `(.L_x_121) ;  /* 0x000000000058d947 */ /* 0x004fec0003800000 */
[----:B------:R-:W-:Y:S01]  /*7030*/  IMAD.MOV.U32 R75, RZ, RZ, RZ ;  /* 0x000000ffff4b7224 */ /* 0x000fe200078e00ff */
[----:B------:R-:W-:Y:S01]  /*7040*/  ISETP.NE.AND P1, PT, R47, RZ, PT ;  /* 0x000000ff2f00720c */ /* 0x000fe20003f25270 */
[----:B------:R-:W-:Y:S01]  /*7050*/  BSSY B0, `(.L_x_122) ;  /* 0x000000c000007945 */ /* 0x000fe20003800000 */
[----:B------:R-:W-:Y:S02]  /*7060*/  CS2R R50, SRZ ;  /* 0x0000000000327805 */ /* 0x000fe4000001ff00 */
[----:B------:R-:W-:Y:S02]  /*7070*/  CS2R R48, SRZ ;  /* 0x0000000000307805 */ /* 0x000fe4000001ff00 */
[----:B------:R-:W-:Y:S02]  /*7080*/  CS2R R58, SRZ ;  /* 0x00000000003a7805 */ /* 0x000fe4000001ff00 */
[----:B------:R-:W-:Y:S02]  /*7090*/  CS2R R56, SRZ ;  /* 0x0000000000387805 */ /* 0x000fe4000001ff00 */
[----:B------:R-:W-:Y:S02]  /*70a0*/  CS2R R66, SRZ ;  /* 0x0000000000427805 */ /* 0x000fe4000001ff00 */
[----:B------:R-:W-:Y:S02]  /*70b0*/  CS2R R64, SRZ ;  /* 0x0000000000407805 */ /* 0x000fe4000001ff00 */
[----:B------:R-:W-:Y:S01]  /*70c0*/  CS2R R72, SRZ ;  /* 0x0000000000487805 */ /* 0x000fe2000001ff00 */
[----:B------:R-:W-:Y:S06]  /*70d0*/  @P1 BRA `(.L_x_123) ;  /* 0x00000000000c1947 */ /* 0x000fec0003800000 */
[----:B------:R-:W-:Y:S04]  /*70e0*/  SHF.L.U32 R3, R90, 0x1f, RZ ;  /* 0x0000001f5a037819 */ /* 0x000fe800000006ff */
[----:B------:R-:W1:Y:S02]  /*70f0*/  SYNCS.PHASECHK.TRANS64.TRYWAIT P1, [UR44+0xd0], R3 ;  /* 0x0000d003ff0075a7 */ /* 0x000e64000802112c */
[----:B-1----:R-:W-:Y:S05]  /*7100*/  @!P1 BRA `(.L_x_124) ;  /* 0x0000004000709947 */ /* 0x002fea0003800000 */
.L_x_123:
[----:B------:R-:W-:Y:S05]  /*7110*/  BSYNC B0 ;  /* 0x0000000000007941 */ /* 0x000fea0003800000 */
.L_x_122:
[----:B------:R-:W-:Y:S01]  /*7120*/  ISETP.NE.AND P1, PT, R60, RZ, PT ;  /* 0x000000ff3c00720c */ /* 0x000fe20003f25270 */
[----:B------:R-:W-:Y:S11]  /*7130*/  HFMA2 R46, -RZ, RZ, 0, 5.9604644775390625e-08 ;  /* 0x00000001ff2e7431 */ /* 0x000ff600000001ff */
[----:B------:R-:W-:Y:S01]  /*7140*/  @!UPT UIADD3 URZ, UPT, UPT, URZ, URZ, URZ ;  /* 0x000000fffffff290 */ /* 0x000fe2000fffe0ff */
[----:B------:R2:W1:Y:S04]  /*7150*/  @P1 LDS.128 R48, [R93] ;  /* 0x000000005d301984 */ /* 0x0004680000000c00 */
[----:B------:R2:W1:Y:S04]  /*7160*/  @P1 LDS.128 R56, [R92+0x10] ;  /* 0x000010005c381984 */ /* 0x0004680000000c00 */
[----:B------:R2:W1:Y:S04]  /*7170*/  @P1 LDS.128 R64, [R91+0x20] ;  /* 0x000020005b401984 */ /* 0x0004680000000c00 */
[----:B------:R2:W1:Y:S02]  /*7180*/  @P1 LDS.128 R72, [R87+0x30] ;  /* 0x0000300057481984 */ /* 0x0004640000000c00 */
.L_x_121:
[----:B------:R-:W-:Y:S05]  /*7190*/  BSYNC B1 ;  /* 0x0000000000017941 */ /* 0x000fea0003800000 */
.L_x_120:
[----:B-1----:R-:W-:Y:S04]  /*71a0*/  SHF.R.U32.HI R2, RZ, 0x15, R39 ;  /* 0x00000015ff027819 */ /* 0x002fe80000011627 */
[----:B------:R-:W-:Y:S01]  /*71b0*/  LOP3.LUT P1, RZ, R2, 0x3, R81, 0x48, !PT ;  /* 0x0000000302ff7812 */ /* 0x000fe20007824851 */
[----:B------:R-:W-:Y:S01]  /*71c0*/  @!UPT UIADD3 URZ, UPT, UPT, URZ, URZ, URZ ;  /* 0x000000fffffff290 */ /* 0x000fe2000fffe0ff */
[----:B----4-:R-:W-:Y:S11]  /*71d0*/  @P0 BRA `(.L_x_125) ;  /* 0x0000000000080947 */ /* 0x010ff60003800000 */
[----:B------:R-:W1:Y:S02]  /*71e0*/  SYNCS.PHASECHK.TRANS64.TRYWAIT P0, [R99+URZ+0x140], R0 ;  /* 0x00014000630075a7 */ /* 0x000e6400080011ff */
[----:B-1----:R-:W-:Y:S05]  /*71f0*/  @!P0 BRA `(.L_x_126) ;  /* 0x00000040004c8947 */ /* 0x002fea0003800000 */
.L_x_125:
[----:B------:R-:W-:Y:S05]  /*7200*/  @!P1 BRA `(.L_x_127) ;  /* 0x0000000000409947 */ /* 0x000fea0003800000 */
[----:B------:R-:W4:Y:S01]  /*7210*/  LDCU.64 UR8, c[0x4][0x70] ;  /* 0x01000e00ff0877ac */ /* 0x000f220008000a00 */
[----:B------:R-:W-:Y:S01]  /*7220*/  MOV R3, 0x0 ;  /* 0x0000000000037802 */ /* 0x000fe20000000f00 */
[----:B------:R-:W-:Y:S02]  /*7230*/  HFMA2 R12, -RZ, RZ, 0, 5.9604644775390625e-08 ;  /* 0x00000001ff0c7431 */ /* 0x000fe400000001ff */
[----:B------:R-:W-:Y:S02]  /*7240*/  IMAD.MOV.U32 R8, RZ, RZ, 0x192 ;  /* 0x00000192ff087424 */ /* 0x000fe400078e00ff */
[----:B------:R-:W-:Y:S01]  /*7250*/  IMAD.MOV.U32 R13, RZ, RZ, RZ ;  /* 0x000000ffff0d7224 */ /* 0x000fe200078e00ff */
[----:B------:R-:W5:Y:S01]  /*7260*/  LDCU.64 UR6, c[0x4][0x78] ;  /* 0x01000f00ff0677ac */ /* 0x000f620008000a00 */
[----:B------:R-:W1:Y:S01]  /*7270*/  LDC.64 R2, c[0x4][R3] ;  /* 0x0100000003027b82 */ /* 0x000e620000000a00 */
[----:B------:R-:W2:Y:S01]  /*7280*/  LDCU.64 UR4, c[0x4][0x10] ;  /* 0x01000200ff0477ac */ /* 0x000ea20008000a00 */
[----:B----4-:R-:W-:Y:S01]  /*7290*/  MOV R5, UR9 ;  /* 0x0000000900057c02 */ /* 0x010fe20008000f00 */
[----:B------:R-:W-:Y:S01]  /*72a0*/  IMAD.U32 R4, RZ, RZ, UR8 ;  /* 0x00000008ff047e24 */ /* 0x000fe2000f8e00ff */
[----:B-----5:R-:W-:Y:S01]  /*72b0*/  MOV R7, UR7 ;  /* 0x0000000700077c02 */ /* 0x020fe20008000f00 */
[----:B------:R-:W-:Y:S01]  /*72c0*/  IMAD.U32 R6, RZ, RZ, UR6 ;  /* 0x00000006ff067e24 */ /* 0x000fe2000f8e00ff */
[----:B--2---:R-:W-:Y:S01]  /*72d0*/  MOV R11, UR5 ;  /* 0x00000005000b7c02 */ /* 0x004fe20008000f00 */
[----:B------:R-:W-:Y:S02]  /*72e0*/  IMAD.U32 R10, RZ, RZ, UR4 ;  /* 0x00000004ff0a7e24 */ /* 0x000fe4000f8e00ff */
[----:B------:R-:W-:Y:S07]  /*72f0*/  LEPC R20, `(.L_x_127) ;  /* 0x000000001014794e */ /* 0x000fee0000000000 */
[----:B-1-3--:R-:W-:Y:S05]  /*7300*/  CALL.ABS.NOINC R2 ;  /* 0x0000000002007343 */ /* 0x00afea0003c00000 */
.L_x_127:
[C---:B------:R-:W-:Y:S01]  /*7310*/  SHF.L.U32 R40, R48.reuse, 0x10, RZ ;  /* 0x0000001030287819 */ /* 0x040fe200000006ff */
[----:B------:R-:W-:Y:S05]  /*7320*/  WARPSYNC.ALL ;  /* 0x0000000000007948 */ /* 0x000fea0003800000 */
[----:B------:R-:W-:Y:S01]  /*7330*/  R2UR UR4, R39 ;  /* 0x00000000270472ca */ /* 0x000fe200000e0000 */
[----:B------:R-:W-:Y:S01]  /*7340*/  BSSY.RECONVERGENT B0, `(.L_x_128) ;  /* 0x0000088000007945 */ /* 0x000fe20003800200 */
[----:B------:R-:W-:Y:S02]  /*7350*/  LOP3.LUT R43, R48, 0xffff0000, RZ, 0xc0, !PT ;  /* 0xffff0000302b7812 */ /* 0x000fe400078ec0ff */
[----:B------:R-:W-:Y:S02]  /*7360*/  SHF.L.U32 R42, R49, 0x10, RZ ;  /* 0x00000010312a7819 */ /* 0x000fe400000006ff */
[----:B------:R-:W-:Y:S02]  /*7370*/  SHF.L.U32 R45, R51, 0x10, RZ ;  /* 0x00000010332d7819 */ /* 0x000fe400000006ff */
[----:B------:R-:W-:Y:S02]  /*7380*/  LOP3.LUT R44, R75, 0xffff0000, RZ, 0xc0, !PT ;  /* 0xffff00004b2c7812 */ /* 0x000fe400078ec0ff */
[----:B------:R-:W-:Y:S03]  /*7390*/  ISETP.NE.AND P0, PT, R95, RZ, PT ;  /* 0x000000ff5f00720c */ /* 0x000fe60003f05270 */
[----:B------:R-:W1:Y:S02]  /*73a0*/  LDTM.x32 R4, tmem[UR4] ;  /* 0x00000004000479ee */ /* 0x000e6400082c0000 */
[C---:B-1-3--:R-:W-:Y:S01]  /*73b0*/  FMUL R0, R38.reuse, R4 ;  /* 0x0000000426007220 */ /* 0x04afe20000400000 */
[C---:B------:R-:W-:Y:S01]  /*73c0*/  FMUL R2, R38.reuse, R5 ;  /* 0x0000000526027220 */ /* 0x040fe20000400000 */
[C---:B------:R-:W-:Y:S01]  /*73d0*/  FMUL R3, R38.reuse, R6 ;  /* 0x0000000626037220 */ /* 0x040fe20000400000 */
[----:B------:R-:W-:Y:S01]  /*73e0*/  FMUL R7, R38, R7 ;  /* 0x0000000726077220 */ /* 0x000fe20000400000 */
[----:B------:R-:W-:Y:S01]  /*73f0*/  FFMA R0, R41, R40, R0 ;  /* 0x0000002829007223 */ /* 0x000fe20000000000 */
[----:B------:R-:W-:Y:S01]  /*7400*/  LOP3.LUT R40, R49, 0xffff0000, RZ, 0xc0, !PT ;  /* 0xffff000031287812 */ /* 0x000fe200078ec0ff */
[C---:B------:R-:W-:Y:S01]  /*7410*/  FFMA R2, R41.reuse, R43, R2 ;  /* 0x0000002b29027223 */ /* 0x040fe20000000002 */
[C---:B------:R-:W-:Y:S01]  /*7420*/  SHF.L.U32 R43, R50.reuse, 0x10, RZ ;  /* 0x00000010322b7819 */ /* 0x040fe200000006ff */
[C---:B------:R-:W-:Y:S01]  /*7430*/  FFMA R3, R41.reuse, R42, R3 ;  /* 0x0000002a29037223 */ /* 0x040fe20000000003 */
[----:B------:R-:W-:Y:S01]  /*7440*/  LOP3.LUT R42, R50, 0xffff0000, RZ, 0xc0, !PT ;  /* 0xffff0000322a7812 */ /* 0x000fe200078ec0ff */
[----:B------:R-:W-:Y:S01]  /*7450*/  FMUL R4, R38, R8 ;  /* 0x0000000826047220 */ /* 0x000fe20000400000 */
[----:B------:R-:W-:Y:S01]  /*7460*/  F2FP.BF16.F32.PACK_AB R52, R2, R0 ;  /* 0x000000000234723e */ /* 0x000fe200000010ff */
[----:B------:R-:W-:Y:S01]  /*7470*/  FFMA R7, R41, R40, R7 ;  /* 0x0000002829077223 */ /* 0x000fe20000000007 */
[----:B------:R-:W-:Y:S01]  /*7480*/  LOP3.LUT R40, R51, 0xffff0000, RZ, 0xc0, !PT ;  /* 0xffff000033287812 */ /* 0x000fe200078ec0ff */
[C---:B------:R-:W-:Y:S01]  /*7490*/  FMUL R5, R38.reuse, R9 ;  /* 0x0000000926057220 */ /* 0x040fe20000400000 */
[C---:B------:R-:W-:Y:S01]  /*74a0*/  FMUL R6, R38.reuse, R10 ;  /* 0x0000000a26067220 */ /* 0x040fe20000400000 */
[----:B------:R-:W-:Y:S01]  /*74b0*/  FMUL R11, R38, R11 ;  /* 0x0000000b260b7220 */ /* 0x000fe20000400000 */
[----:B------:R-:W-:Y:S01]  /*74c0*/  F2FP.BF16.F32.PACK_AB R53, R7, R3 ;  /* 0x000000030735723e */ /* 0x000fe200000010ff */
[C---:B------:R-:W-:Y:S01]  /*74d0*/  FFMA R4, R41.reuse, R43, R4 ;  /* 0x0000002b29047223 */ /* 0x040fe20000000004 */
[C---:B------:R-:W-:Y:S01]  /*74e0*/  SHF.L.U32 R43, R56.reuse, 0x10, RZ ;  /* 0x00000010382b7819 */ /* 0x040fe200000006ff */
[----:B------:R-:W-:Y:S01]  /*74f0*/  FFMA R5, R41, R42, R5 ;  /* 0x0000002a29057223 */ /* 0x000fe20000000005 */
[----:B------:R-:W-:Y:S01]  /*7500*/  LOP3.LUT R42, R57, 0xffff0000, RZ, 0xc0, !PT ;  /* 0xffff0000392a7812 */ /* 0x000fe200078ec0ff */
[----:B------:R-:W-:Y:S01]  /*7510*/  FFMA R6, R41, R45, R6 ;  /* 0x0000002d29067223 */ /* 0x000fe20000000006 */
[----:B------:R-:W-:Y:S01]  /*7520*/  SHF.L.U32 R45, R57, 0x10, RZ ;  /* 0x00000010392d7819 */ /* 0x000fe200000006ff */
[----:B------:R-:W-:Y:S01]  /*7530*/  FFMA R11, R41, R40, R11 ;  /* 0x00000028290b7223 */ /* 0x000fe2000000000b */
[----:B------:R-:W-:Y:S01]  /*7540*/  LOP3.LUT R40, R56, 0xffff0000, RZ, 0xc0, !PT ;  /* 0xffff000038287812 */ /* 0x000fe200078ec0ff */
[C---:B------:R-:W-:Y:S01]  /*7550*/  FMUL R8, R38.reuse, R12 ;  /* 0x0000000c26087220 */ /* 0x040fe20000400000 */
[----:B------:R-:W-:Y:S01]  /*7560*/  F2FP.BF16.F32.PACK_AB R54, R5, R4 ;  /* 0x000000040536723e */ /* 0x000fe200000010ff */
[C---:B------:R-:W-:Y:S01]  /*7570*/  FMUL R9, R38.reuse, R13 ;  /* 0x0000000d26097220 */ /* 0x040fe20000400000 */
[----:B------:R-:W-:Y:S01]  /*7580*/  F2FP.BF16.F32.PACK_AB R55, R11, R6 ;  /* 0x000000060b37723e */ /* 0x000fe200000010ff */
[C---:B------:R-:W-:Y:S01]  /*7590*/  FMUL R10, R38.reuse, R14 ;  /* 0x0000000e260a7220 */ /* 0x040fe20000400000 */
[----:B------:R-:W-:Y:S01]  /*75a0*/  FMUL R15, R38, R15 ;  /* 0x0000000f260f7220 */ /* 0x000fe20000400000 */
[----:B------:R-:W-:Y:S01]  /*75b0*/  FFMA R8, R41, R43, R8 ;  /* 0x0000002b29087223 */ /* 0x000fe20000000008 */
[----:B------:R-:W-:Y:S01]  /*75c0*/  SHF.L.U32 R43, R59, 0x10, RZ ;  /* 0x000000103b2b7819 */ /* 0x000fe200000006ff */
[C---:B------:R-:W-:Y:S01]  /*75d0*/  FFMA R9, R41.reuse, R40, R9 ;  /* 0x0000002829097223 */ /* 0x040fe20000000009 */
[C---:B------:R-:W-:Y:S01]  /*75e0*/  SHF.L.U32 R40, R58.reuse, 0x10, RZ ;  /* 0x000000103a287819 */ /* 0x040fe200000006ff */
        /* <DEDUP_REMOVED lines=8> */
[----:B------:R-:W-:Y:S01]  /*7670*/  FMUL R14, R38, R18 ;  /* 0x00000012260e7220 */ /* 0x000fe20000400000 */
[----:B------:R-:W-:Y:S01]  /*7680*/  FFMA R12, R41, R40, R12 ;  /* 0x00000028290c7223 */ /* 0x000fe2000000000c */
[----:B------:R-:W-:Y:S01]  /*7690*/  LOP3.LUT R40, R59, 0xffff0000, RZ, 0xc0, !PT ;  /* 0xffff00003b287812 */ /* 0x000fe200078ec0ff */
[C---:B------:R-:W-:Y:S01]  /*76a0*/  FFMA R13, R41.reuse, R42, R13 ;  /* 0x0000002a290d7223 */ /* 0x040fe2000000000d */
[----:B------:R-:W-:Y:S01]  /*76b0*/  LOP3.LUT R42, R64, 0xffff0000, RZ, 0xc0, !PT ;  /* 0xffff0000402a7812 */ /* 0x000fe200078ec0ff */
[----:B------:R-:W-:Y:S01]  /*76c0*/  FMUL R19, R38, R19 ;  /* 0x0000001326137220 */ /* 0x000fe20000400000 */
[----:B------:R-:W-:Y:S01]  /*76d0*/  FFMA R14, R41, R43, R14 ;  /* 0x0000002b290e7223 */ /* 0x000fe2000000000e */
[----:B------:R-:W-:Y:S01]  /*76e0*/  SHF.L.U32 R43, R64, 0x10, RZ ;  /* 0x00000010402b7819 */ /* 0x000fe200000006ff */
[----:B------:R1:W-:Y:S01]  /*76f0*/  STS.128 [R93], R52 ;  /* 0x000000345d007388 */ /* 0x0003e20000000c00 */
[----:B------:R-:W-:Y:S01]  /*7700*/  F2FP.BF16.F32.PACK_AB R70, R13, R12 ;  /* 0x0000000c0d46723e */ /* 0x000fe200000010ff */
[C---:B------:R-:W-:Y:S01]  /*7710*/  FMUL R16, R38.reuse, R20 ;  /* 0x0000001426107220 */ /* 0x040fe20000400000 */
        /* <DEDUP_REMOVED lines=8> */
[C---:B------:R-:W-:Y:S01]  /*77a0*/  FFMA R17, R41.reuse, R42, R17 ;  /* 0x0000002a29117223 */ /* 0x040fe20000000011 */
[----:B------:R-:W-:Y:S01]  /*77b0*/  FFMA R18, R41, R45, R18 ;  /* 0x0000002d29127223 */ /* 0x000fe20000000012 */
[----:B------:R1:W-:Y:S01]  /*77c0*/  STS.128 [R92+0x10], R68 ;  /* 0x000010445c007388 */ /* 0x0003e20000000c00 */
[----:B------:R-:W-:Y:S01]  /*77d0*/  SHF.L.U32 R45, R67, 0x10, RZ ;  /* 0x00000010432d7819 */ /* 0x000fe200000006ff */
[----:B------:R-:W-:Y:S01]  /*77e0*/  FFMA R23, R41, R40, R23 ;  /* 0x0000002829177223 */ /* 0x000fe20000000017 */
[----:B------:R-:W-:Y:S01]  /*77f0*/  LOP3.LUT R40, R66, 0xffff0000, RZ, 0xc0, !PT ;  /* 0xffff000042287812 */ /* 0x000fe200078ec0ff */
[C---:B------:R-:W-:Y:S01]  /*7800*/  FMUL R20, R38.reuse, R24 ;  /* 0x0000001826147220 */ /* 0x040fe20000400000 */
[----:B------:R-:W-:Y:S01]  /*7810*/  LOP3.LUT R42, R67, 0xffff0000, RZ, 0xc0, !PT ;  /* 0xffff0000432a7812 */ /* 0x000fe200078ec0ff */
[C---:B------:R-:W-:Y:S01]  /*7820*/  FMUL R21, R38.reuse, R25 ;  /* 0x0000001926157220 */ /* 0x040fe20000400000 */
[----:B------:R-:W-:Y:S01]  /*7830*/  F2FP.BF16.F32.PACK_AB R100, R17, R16 ;  /* 0x000000101164723e */ /* 0x000fe200000010ff */
[C---:B------:R-:W-:Y:S01]  /*7840*/  FMUL R22, R38.reuse, R26 ;  /* 0x0000001a26167220 */ /* 0x040fe20000400000 */
[----:B------:R-:W-:Y:S01]  /*7850*/  FMUL R27, R38, R27 ;  /* 0x0000001b261b7220 */ /* 0x000fe20000400000 */
[C---:B------:R-:W-:Y:S01]  /*7860*/  FFMA R20, R41.reuse, R43, R20 ;  /* 0x0000002b29147223 */ /* 0x040fe20000000014 */
[C---:B------:R-:W-:Y:S01]  /*7870*/  FFMA R21, R41.reuse, R40, R21 ;  /* 0x0000002829157223 */ /* 0x040fe20000000015 */
[C---:B------:R-:W-:Y:S01]  /*7880*/  FFMA R22, R41.reuse, R45, R22 ;  /* 0x0000002d29167223 */ /* 0x040fe20000000016 */
[----:B------:R-:W-:Y:S01]  /*7890*/  FFMA R27, R41, R42, R27 ;  /* 0x0000002a291b7223 */ /* 0x000fe2000000001b */
[----:B------:R-:W-:Y:S01]  /*78a0*/  SHF.L.U32 R40, R72, 0x10, RZ ;  /* 0x0000001048287819 */ /* 0x000fe200000006ff */
[----:B------:R-:W-:Y:S01]  /*78b0*/  FMUL R24, R38, R28 ;  /* 0x0000001c26187220 */ /* 0x000fe20000400000 */
[----:B------:R-:W-:Y:S01]  /*78c0*/  LOP3.LUT R42, R72, 0xffff0000, RZ, 0xc0, !PT ;  /* 0xffff0000482a7812 */ /* 0x000fe200078ec0ff */
[C---:B------:R-:W-:Y:S01]  /*78d0*/  FMUL R25, R38.reuse, R29 ;  /* 0x0000001d26197220 */ /* 0x040fe20000400000 */
[----:B------:R-:W-:Y:S01]  /*78e0*/  SHF.L.U32 R43, R73, 0x10, RZ ;  /* 0x00000010492b7819 */ /* 0x000fe200000006ff */
[C---:B------:R-:W-:Y:S01]  /*78f0*/  FMUL R26, R38.reuse, R30 ;  /* 0x0000001e261a7220 */ /* 0x040fe20000400000 */
[C---:B------:R-:W-:Y:S01]  /*7900*/  FFMA R24, R41.reuse, R40, R24 ;  /* 0x0000002829187223 */ /* 0x040fe20000000018 */
[----:B------:R-:W-:Y:S01]  /*7910*/  FFMA R25, R41, R42, R25 ;  /* 0x0000002a29197223 */ /* 0x000fe20000000019 */
[----:B------:R-:W-:Y:S01]  /*7920*/  LOP3.LUT R40, R73, 0xffff0000, RZ, 0xc0, !PT ;  /* 0xffff000049287812 */ /* 0x000fe200078ec0ff */
[----:B------:R-:W-:Y:S01]  /*7930*/  FFMA R26, R41, R43, R26 ;  /* 0x0000002b291a7223 */ /* 0x000fe2000000001a */
[----:B------:R-:W-:Y:S01]  /*7940*/  FMUL R31, R38, R31 ;  /* 0x0000001f261f7220 */ /* 0x000fe20000400000 */
[----:B------:R-:W-:Y:S01]  /*7950*/  SHF.L.U32 R43, R74, 0x10, RZ ;  /* 0x000000104a2b7819 */ /* 0x000fe200000006ff */
[----:B------:R-:W-:Y:S01]  /*7960*/  FMUL R28, R38, R32 ;  /* 0x00000020261c7220 */ /* 0x000fe20000400000 */
[----:B------:R-:W-:Y:S01]  /*7970*/  LOP3.LUT R42, R74, 0xffff0000, RZ, 0xc0, !PT ;  /* 0xffff00004a2a7812 */ /* 0x000fe200078ec0ff */
[C---:B------:R-:W-:Y:S01]  /*7980*/  FMUL R29, R38.reuse, R33 ;  /* 0x00000021261d7220 */ /* 0x040fe20000400000 */
[----:B------:R-:W-:Y:S01]  /*7990*/  SHF.L.U32 R45, R75, 0x10, RZ ;  /* 0x000000104b2d7819 */ /* 0x000fe200000006ff */
[C---:B------:R-:W-:Y:S01]  /*79a0*/  FMUL R30, R38.reuse, R34 ;  /* 0x00000022261e7220 */ /* 0x040fe20000400000 */
[----:B------:R-:W-:Y:S01]  /*79b0*/  FFMA R31, R41, R40, R31 ;  /* 0x00000028291f7223 */ /* 0x000fe2000000001f */
[----:B------:R-:W-:Y:S01]  /*79c0*/  FMUL R35, R38, R35 ;  /* 0x0000002326237220 */ /* 0x000fe20000400000 */
[----:B------:R-:W-:Y:S01]  /*79d0*/  F2FP.BF16.F32.PACK_AB R101, R23, R18 ;  /* 0x000000121765723e */ /* 0x000fe200000010ff */
[----:B------:R-:W-:Y:S01]  /*79e0*/  FFMA R28, R41, R43, R28 ;  /* 0x0000002b291c7223 */ /* 0x000fe2000000001c */
[----:B------:R-:W-:Y:S01]  /*79f0*/  F2FP.BF16.F32.PACK_AB R102, R21, R20 ;  /* 0x000000141566723e */ /* 0x000fe200000010ff */
[----:B------:R-:W-:Y:S01]  /*7a00*/  FFMA R29, R41, R42, R29 ;  /* 0x0000002a291d7223 */ /* 0x000fe2000000001d */
[----:B------:R-:W-:Y:S01]  /*7a10*/  F2FP.BF16.F32.PACK_AB R103, R27, R22 ;  /* 0x000000161b67723e */ /* 0x000fe200000010ff */
[C---:B------:R-:W-:Y:S01]  /*7a20*/  FFMA R30, R41.reuse, R45, R30 ;  /* 0x0000002d291e7223 */ /* 0x040fe2000000001e */
[----:B------:R-:W-:Y:S01]  /*7a30*/  FFMA R35, R41, R44, R35 ;  /* 0x0000002c29237223 */ /* 0x000fe20000000023 */
[----:B------:R-:W-:Y:S02]  /*7a40*/  F2FP.BF16.F32.PACK_AB R104, R25, R24 ;  /* 0x000000181968723e */ /* 0x000fe400000010ff */
[----:B------:R1:W-:Y:S01]  /*7a50*/  STS.128 [R91+0x20], R100 ;  /* 0x000020645b007388 */ /* 0x0003e20000000c00 */
[----:B------:R-:W-:Y:S02]  /*7a60*/  F2FP.BF16.F32.PACK_AB R105, R31, R26 ;  /* 0x0000001a1f69723e */ /* 0x000fe400000010ff */
[----:B------:R-:W-:Y:S02]  /*7a70*/  F2FP.BF16.F32.PACK_AB R106, R29, R28 ;  /* 0x0000001c1d6a723e */ /* 0x000fe400000010ff */
[----:B------:R-:W-:Y:S05]  /*7a80*/  F2FP.BF16.F32.PACK_AB R107, R35, R30 ;  /* 0x0000001e236b723e */ /* 0x000fea00000010ff */
[----:B------:R1:W-:Y:S01]  /*7a90*/  STS.128 [R87+0x30], R104 ;  /* 0x0000306857007388 */ /* 0x0003e20000000c00 */
[----:B------:R-:W-:Y:S01]  /*7aa0*/  @!PT LDS RZ, [RZ] ;  /* 0x00000000fffff984 */ /* 0x000fe20000000800 */
[----:B------:R-:W-:Y:S01]  /*7ab0*/  @!PT LDS RZ, [RZ] ;  /* 0x00000000fffff984 */ /* 0x000fe20000000800 */
[----:B------:R-:W-:Y:S01]  /*7ac0*/  @!PT LDS RZ, [RZ] ;  /* 0x00000000fffff984 */ /* 0x000fe20000000800 */
[----:B------:R-:W-:Y:S01]  /*7ad0*/  @!PT LDS RZ, [RZ] ;  /* 0x00000000fffff984 */ /* 0x000fe20000000800 */
[----:B------:R3:W-:Y:S07]  /*7ae0*/  MEMBAR.ALL.CTA ;  /* 0x0000000000007992 */ /* 0x0007ee0000008000 */
[----:B---3--:R-:W3:Y:S02]  /*7af0*/  FENCE.VIEW.ASYNC.S ;  /* 0x00000000000073c6 */ /* 0x008ee40000000000 */
[----:B---3--:R-:W-:Y:S06]  /*7b00*/  BAR.SYNC.DEFER_BLOCKING 0x1, 0x80 ;  /* 0x0042000000007b1d */ /* 0x008fec0000010000 */
[----:B------:R-:W-:Y:S05]  /*7b10*/  @P0 BRA `(.L_x_129) ;  /* 0x0000000000280947 */ /* 0x000fea0003800000 */
[----:B------:R-:W3:Y:S01]  /*7b20*/  LDCU.64 UR6, c[0x0][0x348] ;  /* 0x00006900ff0677ac */ /* 0x000ee20008000a00 */
[----:B------:R-:W-:Y:S01]  /*7b30*/  UIADD3 UR4, UPT, UPT, UR44, 0x200, URZ ;  /* 0x000002002c047890 */ /* 0x000fe2000fffe0ff */
[----:B------:R-:W-:Y:S05]  /*7b40*/  UMOV UR51, UR36 ;  /* 0x0000002400337c82 */ /* 0x000fea0008000000 */
[----:B------:R-:W-:Y:S04]  /*7b50*/  MOV R84, UR4 ;  /* 0x0000000400547c02 */ /* 0x000fe80008000f00 */
[----:B------:R-:W-:Y:S01]  /*7b60*/  R2UR UR48, R84 ;  /* 0x00000000543072ca */ /* 0x000fe200000e0000 */
[----:B---3--:R-:W-:Y:S04]  /*7b70*/  UIADD3 UR4, UP0, UPT, UR6, 0xa80, URZ ;  /* 0x00000a8006047890 */ /* 0x008fe8000ff1e0ff */
[----:B------:R-:W-:Y:S09]  /*7b80*/  UIADD3.X UR5, UPT, UPT, URZ, UR7, URZ, UP0, !UPT ;  /* 0x00000007ff057290 */ /* 0x000ff200087fe4ff */
[----:B------:R3:W-:Y:S01]  /*7b90*/  UTMASTG.3D [UR48], [UR4] ;  /* 0x00000030040073b5 */ /* 0x0007e20008010000 */
[----:B------:R0:W-:Y:S01]  /*7ba0*/  UTMACMDFLUSH ;  /* 0x00000000000079b7 */ /* 0x0001e20000000000 */
[----:B---3--:R-:W-:Y:S04]  /*7bb0*/  DEPBAR.LE SB0, 0x1 ;  /* 0x000080400000791a */ /* 0x008fe80000000000 */
.L_x_129:
[----:B------:R-:W-:Y:S05]  /*7bc0*/  BSYNC.RECONVERGENT B0 ;  /* 0x0000000000007941 */ /* 0x000fea0003800200 */
.L_x_128:
[----:B------:R-:W-:Y:S01]  /*7bd0*/  BAR.SYNC.DEFER_BLOCKING 0x1, 0x80 ;  /* 0x0042000000007b1d */ /* 0x000fe20000010000 */
[----:B------:R-:W-:Y:S01]  /*7be0*/  ISETP.NE.AND P1, PT, R98, RZ, PT ;  /* 0x000000ff6200720c */ /* 0x000fe20003f25270 */
[----:B------:R-:W-:Y:S01]  /*7bf0*/  UISETP.NE.AND UP0, UPT, UR47, URZ, UPT ;  /* 0x000000ff2f00728c */ /* 0x000fe2000bf05270 */
[----:B------:R-:W-:Y:S11]  /*7c00*/  LEA R3, R46, UR44, 0x3 ;  /* 0x0000002c2e037c11 */ /* 0x000ff6000f8e18ff */
[----:B------:R-:W-:Y:S01]  /*7c10*/  @P1 SHF.L.U32 R2, R90, 0x1f, RZ ;  /* 0x0000001f5a021819 */ /* 0x000fe200000006ff */
[----:B------:R-:W-:Y:S06]  /*7c20*/  BRA.U !UP0, `(.L_x_130) ;  /* 0x0000000108247547 */ /* 0x000fec000b800000 */
[----:B------:R-:W-:Y:S01]  /*7c30*/  IMAD.U32 R5, RZ, RZ, UR46 ;  /* 0x0000002eff057e24 */ /* 0x000fe2000f8e00ff */
[----:B------:R-:W-:Y:S01]  /*7c40*/  MOV R0, UR54 ;  /* 0x0000003600007c02 */ /* 0x000fe20008000f00 */
[----:B------:R-:W-:Y:S03]  /*7c50*/  UIADD3 UR4, UPT, UPT, UR46, 0x1, URZ ;  /* 0x000000012e047890 */ /* 0x000fe6000fffe0ff */
[----:B------:R-:W-:Y:S01]  /*7c60*/  @P1 LEA R5, R5, UR44, 0x3 ;  /* 0x0000002c05051c11 */ /* 0x000fe2000f8e18ff */
[----:B------:R-:W-:Y:S04]  /*7c70*/  UISETP.NE.AND UP0, UPT, UR4, 0x4, UPT ;  /* 0x000000040400788c */ /* 0x000fe8000bf05270 */
[----:B------:R-:W-:Y:S01]  /*7c80*/  @P1 VIADD R5, R5, 0xf0 ;  /* 0x000000f005051836 */ /* 0x000fe20000000000 */
[----:B------:R-:W-:Y:S04]  /*7c90*/  USEL UR46, UR4, URZ, UP0 ;  /* 0x000000ff042e7287 */ /* 0x000fe80008000000 */
[----:B------:R-:W-:Y:S04]  /*7ca0*/  @P1 PRMT R0, R0, 0x654, R5 ;  /* 0x0000065400001816 */ /* 0x000fe80000000005 */
[----:B------:R3:W-:Y:S04]  /*7cb0*/  @P1 SYNCS.ARRIVE.TRANS64.RED.A1T0 RZ, [R0+URZ], RZ ;  /* 0x000000ff00ff19a7 */ /* 0x0007e800081004ff */
.L_x_130:
[----:B------:R-:W4:Y:S01]  /*7cc0*/  @P1 SYNCS.PHASECHK.TRANS64.TRYWAIT P0, [R3+URZ+0xd0], R2 ;  /* 0x0000d002030015a7 */ /* 0x000f2200080011ff */
[----:B------:R-:W-:Y:S01]  /*7cd0*/  BSSY B1, `(.L_x_131) ;  /* 0x0000016000017945 */ /* 0x000fe20003800000 */
[----:B----4-:R-:W-:Y:S03]  /*7ce0*/  @P1 SEL R47, RZ, 0x1, !P0 ;  /* 0x00000001ff2f1807 */ /* 0x010fe60004000000 */
[----:B------:R-:W-:Y:S05]  /*7cf0*/  @!P1 BRA `(.L_x_132) ;  /* 0x00000000004c9947 */ /* 0x000fea0003800000 */
[----:B------:R-:W-:Y:S01]  /*7d00*/  ISETP.NE.AND P0, PT, R47, RZ, PT ;  /* 0x000000ff2f00720c */ /* 0x000fe20003f05270 */
[----:B------:R-:W-:Y:S01]  /*7d10*/  BSSY B0, `(.L_x_133) ;  /* 0x000000b000007945 */ /* 0x000fe20003800000 */
[----:B------:R-:W-:Y:S11]  /*7d20*/  ISETP.NE.AND P1, PT, R60, RZ, PT ;  /* 0x000000ff3c00720c */ /* 0x000ff60003f25270 */
[----:B------:R-:W-:Y:S02]  /*7d30*/  @!UPT UIADD3 URZ, UPT, UPT, URZ, URZ, URZ ;  /* 0x000000fffffff290 */ /* 0x000fe4000fffe0ff */
[C---:B------:R-:W-:Y:S01]  /*7d40*/  @P1 IMAD R6, R46.reuse, 0x2000, R93 ;  /* 0x000020002e061824 */ /* 0x040fe200078e025d */
[C---:B------:R-:W-:Y:S01]  /*7d50*/  @P1 LEA R4, R46.reuse, R91, 0xd ;  /* 0x0000005b2e041211 */ /* 0x040fe200078e68ff */
[C---:B------:R-:W-:Y:S02]  /*7d60*/  @P1 IMAD R5, R46.reuse, 0x2000, R92 ;  /* 0x000020002e051824 */ /* 0x040fe400078e025c */
[----:B------:R-:W-:Y:S01]  /*7d70*/  @P1 IMAD R2, R46, 0x2000, R87 ;  /* 0x000020002e021824 */ /* 0x000fe200078e0257 */
[----:B------:R-:W-:Y:S06]  /*7d80*/  @P0 BRA `(.L_x_134) ;  /* 0x00000000000c0947 */ /* 0x000fec0003800000 */
[----:B---3--:R-:W-:Y:S04]  /*7d90*/  SHF.L.U32 R0, R90, 0x1f, RZ ;  /* 0x0000001f5a007819 */ /* 0x008fe800000006ff */
[----:B------:R-:W3:Y:S02]  /*7da0*/  SYNCS.PHASECHK.TRANS64.TRYWAIT P0, [R3+URZ+0xd0], R0 ;  /* 0x0000d000030075a7 */ /* 0x000ee400080011ff */
[----:B---3--:R-:W-:Y:S05]  /*7db0*/  @!P0 BRA `(.L_x_135) ;  /* 0x0000003400708947 */ /* 0x008fea0003800000 */
.L_x_134:
[----:B------:R-:W-:Y:S05]  /*7dc0*/  BSYNC B0 ;  /* 0x0000000000007941 */ /* 0x000fea0003800000 */
.L_x_133:
[----:B------:R-:W-:Y:S02]  /*7dd0*/  ISETP.NE.AND P0, PT, R60, RZ, PT ;  /* 0x000000ff3c00720c */ /* 0x000fe40003f05270 */
[----:B------:R-:W-:Y:S11]  /*7de0*/  IADD3 R46, PT, PT, R46, 0x1, RZ ;  /* 0x000000012e2e7810 */ /* 0x000ff60007ffe0ff */
[----:B------:R4:W1:Y:S04]  /*7df0*/  @P0 LDS.128 R48, [R6] ;  /* 0x0000000006300984 */ /* 0x0008680000000c00 */
[----:B------:R4:W1:Y:S04]  /*7e00*/  @P0 LDS.128 R56, [R5+0x10] ;  /* 0x0000100005380984 */ /* 0x0008680000000c00 */
[----:B------:R4:W1:Y:S04]  /*7e10*/  @P0 LDS.128 R64, [R4+0x20] ;  /* 0x0000200004400984 */ /* 0x0008680000000c00 */
[----:B------:R4:W1:Y:S02]  /*7e20*/  @P0 LDS.128 R72, [R2+0x30] ;  /* 0x0000300002480984 */ /* 0x0008640000000c00 */
.L_x_132:
[----:B------:R-:W-:Y:S05]  /*7e30*/  BSYNC B1 ;  /* 0x0000000000017941 */ /* 0x000fea0003800000 */
.L_x_131:
[----:B---3--:R-:W-:Y:S05]  /*7e40*/  VIADD R0, R39, 0x20 ;  /* 0x0000002027007836 */ /* 0x008fea0000000000 */
[----:B------:R-:W-:Y:S04]  /*7e50*/  SHF.R.U32.HI R0, RZ, 0x15, R0 ;  /* 0x00000015ff007819 */ /* 0x000fe80000011600 */
[----:B------:R-:W-:Y:S11]  /*7e60*/  LOP3.LUT P0, RZ, R0, 0x3, R81, 0x48, !PT ;  /* 0x0000000300ff7812 */ /* 0x000ff60007804851 */
[----:B------:R-:W-:Y:S02]  /*7e70*/  @!UPT UIADD3 URZ, UPT, UPT, URZ, URZ, URZ ;  /* 0x000000fffffff290 */ /* 0x000fe4000fffe0ff */
[----:B------:R-:W-:Y:S05]  /*7e80*/  @!P0 BRA `(.L_x_136) ;  /* 0x0000000000408947 */ /* 0x000fea0003800000 */
[----:B------:R-:W3:Y:S01]  /*7e90*/  LDCU.64 UR8, c[0x4][0x70] ;  /* 0x01000e00ff0877ac */ /* 0x000ee20008000a00 */
[----:B------:R-:W-:Y:S01]  /*7ea0*/  MOV R3, 0x0 ;  /* 0x0000000000037802 */ /* 0x000fe20000000f00 */
[----:B------:R-:W-:Y:S02]  /*7eb0*/  HFMA2 R12, -RZ, RZ, 0, 5.9604644775390625e-08 ;  /* 0x00000001ff0c7431 */ /* 0x000fe400000001ff */
[----:B------:R-:W-:Y:S02]  /*7ec0*/  IMAD.MOV.U32 R8, RZ, RZ, 0x192 ;  /* 0x00000192ff087424 */ /* 0x000fe400078e00ff */
[----:B------:R-:W-:Y:S01]  /*7ed0*/  IMAD.MOV.U32 R13, RZ, RZ, RZ ;  /* 0x000000ffff0d7224 */ /* 0x000fe200078e00ff */
[----:B------:R-:W5:Y:S01]  /*7ee0*/  LDCU.64 UR6, c[0x4][0x78] ;  /* 0x01000f00ff0677ac */ /* 0x000f620008000a00 */
[----:B----4-:R-:W4:Y:S01]  /*7ef0*/  LDC.64 R2, c[0x4][R3] ;  /* 0x0100000003027b82 */ /* 0x010f220000000a00 */
[----:B------:R-:W2:Y:S01]  /*7f00*/  LDCU.64 UR4, c[0x4][0x10] ;  /* 0x01000200ff0477ac */ /* 0x000ea20008000a00 */
[----:B---3--:R-:W-:Y:S01]  /*7f10*/  MOV R5, UR9 ;  /* 0x0000000900057c02 */ /* 0x008fe20008000f00 */
[----:B------:R-:W-:Y:S01]  /*7f20*/  IMAD.U32 R4, RZ, RZ, UR8 ;  /* 0x00000008ff047e24 */ /* 0x000fe2000f8e00ff */
[----:B-----5:R-:W-:Y:S01]  /*7f30*/  MOV R7, UR7 ;  /* 0x0000000700077c02 */ /* 0x020fe20008000f00 */
[----:B------:R-:W-:Y:S01]  /*7f40*/  IMAD.U32 R6, RZ, RZ, UR6 ;  /* 0x00000006ff067e24 */ /* 0x000fe2000f8e00ff */
[----:B--2---:R-:W-:Y:S01]  /*7f50*/  MOV R11, UR5 ;  /* 0x00000005000b7c02 */ /* 0x004fe20008000f00 */
[----:B------:R-:W-:Y:S02]  /*7f60*/  IMAD.U32 R10, RZ, RZ, UR4 ;  /* 0x00000004ff0a7e24 */ /* 0x000fe4000f8e00ff */
[----:B------:R-:W-:Y:S07]  /*7f70*/  LEPC R20, `(.L_x_136) ;  /* 0x000000001014794e */ /* 0x000fee0000000000 */
[----:B-1--4-:R-:W-:Y:S05]  /*7f80*/  CALL.ABS.NOINC R2 ;  /* 0x0000000002007343 */ /* 0x012fea0003c00000 */
.L_x_136:
[C---:B-1----:R-:W-:Y:S01]  /*7f90*/  SHF.L.U32 R40, R48.reuse, 0x10, RZ ;  /* 0x0000001030287819 */ /* 0x042fe200000006ff */
[----:B------:R-:W-:Y:S05]  /*7fa0*/  WARPSYNC.ALL ;  /* 0x0000000000007948 */ /* 0x000fea0003800000 */
[----:B------:R-:W-:Y:S01]  /*7fb0*/  R2UR UR4, R39 ;  /* 0x00000000270472ca */ /* 0x000fe200000e0000 */
[----:B------:R-:W-:Y:S01]  /*7fc0*/  BSSY.RECONVERGENT B0, `(.L_x_137) ;  /* 0x0000090000007945 */ /* 0x000fe20003800200 */
[----:B------:R-:W-:Y:S02]  /*7fd0*/  LOP3.LUT R43, R48, 0xffff0000, RZ, 0xc0, !PT ;  /* 0xffff0000302b7812 */ /* 0x000fe400078ec0ff */
[----:B------:R-:W-:Y:S02]  /*7fe0*/  LOP3.LUT R42, R49, 0xffff0000, RZ, 0xc0, !PT ;  /* 0xffff0000312a7812 */ /* 0x000fe400078ec0ff */
[----:B------:R-:W-:Y:S02]  /*7ff0*/  SHF.L.U32 R45, R51, 0x10, RZ ;  /* 0x00000010332d7819 */ /* 0x000fe400000006ff */
[----:B------:R-:W-:Y:S02]  /*8000*/  ISETP.NE.AND P6, PT, R98, RZ, PT ;  /* 0x000000ff6200720c */ /* 0x000fe40003fc5270 */
[----:B------:R-:W-:Y:S02]  /*8010*/  MOV R52, UR46 ;  /* 0x0000002e00347c02 */ /* 0x000fe40008000f00 */
[----:B------:R-:W-:Y:S01]  /*8020*/  MOV R61, UR54 ;  /* 0x00000036003d7c02 */ /* 0x000fe20008000f00 */
[----:B----4-:R-:W1:Y:S01]  /*8030*/  LDTM.x32 R4, tmem[UR4+0x20] ;  /* 0x00002004000479ee */ /* 0x010e6200082c0000 */
[----:B------:R-:W-:Y:S02]  /*8040*/  LOP3.LUT R44, R75, 0xffff0000, RZ, 0xc0, !PT ;  /* 0xffff00004b2c7812 */ /* 0x000fe400078ec0ff */
[----:B------:R-:W-:Y:S02]  /*8050*/  ISETP.NE.AND P0, PT, R95, RZ, PT ;  /* 0x000000ff5f00720c */ /* 0x000fe40003f05270 */
[----:B------:R-:W-:Y:S03]  /*8060*/  LEA R62, R46, UR44, 0x3 ;  /* 0x0000002c2e3e7c11 */ /* 0x000fe6000f8e18ff */
[----:B------:R-:W-:Y:S02]  /*8070*/  @P6 LEA R52, R52, UR44, 0x3 ;  /* 0x0000002c34346c11 */ /* 0x000fe4000f8e18ff */
[----:B------:R-:W-:Y:S02]  /*8080*/  @P6 SHF.L.U32 R63, R90, 0x1f, RZ ;  /* 0x0000001f5a3f6819 */ /* 0x000fe400000006ff */
[----:B------:R-:W-:Y:S04]  /*8090*/  @P6 IADD3 R52, PT, PT, R52, 0xf0, RZ ;  /* 0x000000f034346810 */ /* 0x000fe80007ffe0ff */
[----:B------:R-:W-:Y:S01]  /*80a0*/  @P6 PRMT R61, R61, 0x654, R52 ;  /* 0x000006543d3d6816 */ /* 0x000fe20000000034 */
[C---:B-1----:R-:W-:Y:S01]  /*80b0*/  FMUL R0, R38.reuse, R4 ;  /* 0x0000000426007220 */ /* 0x042fe20000400000 */
[C---:B------:R-:W-:Y:S01]  /*80c0*/  FMUL R2, R38.reuse, R5 ;  /* 0x0000000526027220 */ /* 0x040fe20000400000 */
[C---:B------:R-:W-:Y:S01]  /*80d0*/  FMUL R3, R38.reuse, R6 ;  /* 0x0000000626037220 */ /* 0x040fe20000400000 */
[----:B------:R-:W-:Y:S01]  /*80e0*/  FMUL R7, R38, R7 ;  /* 0x0000000726077220 */ /* 0x000fe20000400000 */
[----:B------:R-:W-:Y:S01]  /*80f0*/  FFMA R0, R41, R40, R0 ;  /* 0x0000002829007223 */ /* 0x000fe20000000000 */
[----:B------:R-:W-:Y:S01]  /*8100*/  SHF.L.U32 R40, R49, 0x10, RZ ;  /* 0x0000001031287819 */ /* 0x000fe200000006ff */
[C---:B------:R-:W-:Y:S01]  /*8110*/  FFMA R2, R41.reuse, R43, R2 ;  /* 0x0000002b29027223 */ /* 0x040fe20000000002 */
[----:B------:R-:W-:Y:S01]  /*8120*/  SHF.L.U32 R43, R50, 0x10, RZ ;  /* 0x00000010322b7819 */ /* 0x000fe200000006ff */
[C---:B------:R-:W-:Y:S01]  /*8130*/  FMUL R4, R38.reuse, R8 ;  /* 0x0000000826047220 */ /* 0x040fe20000400000 */
[----:B------:R-:W-:Y:S01]  /*8140*/  FMUL R5, R38, R9 ;  /* 0x0000000926057220 */ /* 0x000fe20000400000 */
[C---:B------:R-:W-:Y:S01]  /*8150*/  FFMA R3, R41.reuse, R40, R3 ;  /* 0x0000002829037223 */ /* 0x040fe20000000003 */
[----:B------:R-:W-:Y:S01]  /*8160*/  LOP3.LUT R40, R50, 0xffff0000, RZ, 0xc0, !PT ;  /* 0xffff000032287812 */ /* 0x000fe200078ec0ff */
[----:B------:R-:W-:Y:S01]  /*8170*/  FFMA R7, R41, R42, R7 ;  /* 0x0000002a29077223 */ /* 0x000fe20000000007 */
[----:B------:R-:W-:Y:S01]  /*8180*/  LOP3.LUT R42, R51, 0xffff0000, RZ, 0xc0, !PT ;  /* 0xffff0000332a7812 */ /* 0x000fe200078ec0ff */
[----:B------:R-:W-:Y:S01]  /*8190*/  FMUL R6, R38, R10 ;  /* 0x0000000a26067220 */ /* 0x000fe20000400000 */
[----:B------:R-:W-:Y:S01]  /*81a0*/  F2FP.BF16.F32.PACK_AB R52, R2, R0 ;  /* 0x000000000234723e */ /* 0x000fe200000010ff */
[----:B------:R-:W-:Y:S01]  /*81b0*/  FMUL R11, R38, R11 ;  /* 0x0000000b260b7220 */ /* 0x000fe20000400000 */
[----:B------:R-:W-:Y:S01]  /*81c0*/  F2FP.BF16.F32.PACK_AB R53, R7, R3 ;  /* 0x000000030735723e */ /* 0x000fe200000010ff */
        /* <DEDUP_REMOVED lines=20> */
[C---:B------:R-:W-:Y:S01]  /*8310*/  FMUL R12, R38.reuse, R16 ;  /* 0x00000010260c7220 */ /* 0x040fe20000400000 */
        /* <DEDUP_REMOVED lines=13> */
[----:B------:R1:W-:Y:S01]  /*83f0*/  STS.128 [R93+0x2000], R52 ;  /* 0x002000345d007388 */ /* 0x0003e20000000c00 */
[----:B------:R-:W-:Y:S01]  /*8400*/  F2FP.BF16.F32.PACK_AB R70, R13, R12 ;  /* 0x0000000c0d46723e */ /* 0x000fe200000010ff */
[----:B------:R-:W-:Y:S01]  /*8410*/  FFMA R19, R41, R40, R19 ;  /* 0x0000002829137223 */ /* 0x000fe20000000013 */
[----:B------:R-:W-:Y:S01]  /*8420*/  LOP3.LUT R40, R64, 0xffff0000, RZ, 0xc0, !PT ;  /* 0xffff000040287812 */ /* 0x000fe200078ec0ff */
[C---:B------:R-:W-:Y:S01]  /*8430*/  FMUL R16, R38.reuse, R20 ;  /* 0x0000001426107220 */ /* 0x040fe20000400000 */
[C---:B------:R-:W-:Y:S01]  /*8440*/  FMUL R17, R38.reuse, R21 ;  /* 0x0000001526117220 */ /* 0x040fe20000400000 */
[C---:B------:R-:W-:Y:S01]  /*8450*/  FMUL R18, R38.reuse, R22 ;  /* 0x0000001626127220 */ /* 0x040fe20000400000 */
[----:B------:R-:W-:Y:S01]  /*8460*/  F2FP.BF16.F32.PACK_AB R71, R19, R14 ;  /* 0x0000000e1347723e */ /* 0x000fe200000010ff */
[----:B------:R-:W-:Y:S01]  /*8470*/  FMUL R23, R38, R23 ;  /* 0x0000001726177220 */ /* 0x000fe20000400000 */
[----:B------:R-:W-:Y:S01]  /*8480*/  FFMA R16, R41, R43, R16 ;  /* 0x0000002b29107223 */ /* 0x000fe20000000010 */
[----:B------:R-:W-:Y:S01]  /*8490*/  SHF.L.U32 R43, R67, 0x10, RZ ;  /* 0x00000010432b7819 */ /* 0x000fe200000006ff */
[C---:B------:R-:W-:Y:S01]  /*84a0*/  FFMA R17, R41.reuse, R40, R17 ;  /* 0x0000002829117223 */ /* 0x040fe20000000011 */
[----:B------:R1:W-:Y:S01]  /*84b0*/  STS.128 [R92+0x2010], R68 ;  /* 0x002010445c007388 */ /* 0x0003e20000000c00 */
        /* <DEDUP_REMOVED lines=8> */
[C---:B------:R-:W-:Y:S01]  /*8540*/  FMUL R22, R38.reuse, R26 ;  /* 0x0000001a26167220 */ /* 0x040fe20000400000 */
[----:B------:R-:W-:Y:S01]  /*8550*/  FFMA R20, R41, R40, R20 ;  /* 0x0000002829147223 */ /* 0x000fe20000000014 */
[----:B------:R-:W-:Y:S01]  /*8560*/  LOP3.LUT R40, R67, 0xffff0000, RZ, 0xc0, !PT ;  /* 0xffff000043287812 */ /* 0x000fe200078ec0ff */
[C---:B------:R-:W-:Y:S01]  /*8570*/  FFMA R21, R41.reuse, R42, R21 ;  /* 0x0000002a29157223 */ /* 0x040fe20000000015 */
[C---:B------:R-:W-:Y:S01]  /*8580*/  FFMA R22, R41.reuse, R43, R22 ;  /* 0x0000002b29167223 */ /* 0x040fe20000000016 */
[----:B------:R-:W-:Y:S01]  /*8590*/  FMUL R27, R38, R27 ;  /* 0x0000001b261b7220 */ /* 0x000fe20000400000 */
[----:B------:R-:W-:Y:S01]  /*85a0*/  SHF.L.U32 R43, R72, 0x10, RZ ;  /* 0x00000010482b7819 */ /* 0x000fe200000006ff */
[----:B------:R-:W-:Y:S01]  /*85b0*/  FMUL R24, R38, R28 ;  /* 0x0000001c26187220 */ /* 0x000fe20000400000 */
[----:B------:R-:W-:Y:S01]  /*85c0*/  LOP3.LUT R42, R72, 0xffff0000, RZ, 0xc0, !PT ;  /* 0xffff0000482a7812 */ /* 0x000fe200078ec0ff */
[C---:B------:R-:W-:Y:S01]  /*85d0*/  FMUL R25, R38.reuse, R29 ;  /* 0x0000001d26197220 */ /* 0x040fe20000400000 */
[C---:B------:R-:W-:Y:S01]  /*85e0*/  FMUL R26, R38.reuse, R30 ;  /* 0x0000001e261a7220 */ /* 0x040fe20000400000 */
[C---:B------:R-:W-:Y:S01]  /*85f0*/  FFMA R27, R41.reuse, R40, R27 ;  /* 0x00000028291b7223 */ /* 0x040fe2000000001b */
[----:B------:R-:W-:Y:S01]  /*8600*/  FFMA R24, R41, R43, R24 ;  /* 0x0000002b29187223 */ /* 0x000fe20000000018 */
[----:B------:R-:W-:Y:S01]  /*8610*/  LOP3.LUT R40, R73, 0xffff0000, RZ, 0xc0, !PT ;  /* 0xffff000049287812 */ /* 0x000fe200078ec0ff */
[C---:B------:R-:W-:Y:S01]  /*8620*/  FFMA R25, R41.reuse, R42, R25 ;  /* 0x0000002a29197223 */ /* 0x040fe20000000019 */
[----:B------:R-:W-:Y:S01]  /*8630*/  FMUL R31, R38, R31 ;  /* 0x0000001f261f7220 */ /* 0x000fe20000400000 */
[----:B------:R-:W-:Y:S01]  /*8640*/  SHF.L.U32 R43, R74, 0x10, RZ ;  /* 0x000000104a2b7819 */ /* 0x000fe200000006ff */
[----:B------:R-:W-:Y:S01]  /*8650*/  FFMA R26, R41, R45, R26 ;  /* 0x0000002d291a7223 */ /* 0x000fe2000000001a */
        /* <DEDUP_REMOVED lines=29> */
[----:B------:R-:W-:Y:S02]  /*8830*/  UIADD3 UR9, UPT, UPT, UR49, 0x20, URZ ;  /* 0x0000002031097890 */ /* 0x000fe4000fffe0ff */
[----:B------:R-:W-:Y:S01]  /*8840*/  UIADD3 UR8, UPT, UPT, UR44, 0x2200, URZ ;  /* 0x000022002c087890 */ /* 0x000fe2000fffe0ff */
[----:B------:R-:W-:Y:S01]  /*8850*/  UMOV UR10, UR50 ;  /* 0x00000032000a7c82 */ /* 0x000fe20008000000 */
[----:B------:R-:W-:Y:S01]  /*8860*/  UMOV UR11, UR36 ;  /* 0x00000024000b7c82 */ /* 0x000fe20008000000 */
[----:B---3--:R-:W-:Y:S04]  /*8870*/  UIADD3 UR4, UP0, UPT, UR6, 0xa80, URZ ;  /* 0x00000a8006047890 */ /* 0x008fe8000ff1e0ff */
[----:B------:R-:W-:Y:S09]  /*8880*/  UIADD3.X UR5, UPT, UPT, URZ, UR7, URZ, UP0, !UPT ;  /* 0x00000007ff057290 */ /* 0x000ff200087fe4ff */
[----:B------:R3:W-:Y:S01]  /*8890*/  UTMASTG.3D [UR8], [UR4] ;  /* 0x00000008040073b5 */ /* 0x0007e20008010000 */
[----:B------:R0:W-:Y:S01]  /*88a0*/  UTMACMDFLUSH ;  /* 0x00000000000079b7 */ /* 0x0001e20000000000 */
[----:B---3--:R-:W-:Y:S04]  /*88b0*/  DEPBAR.LE SB0, 0x1 ;  /* 0x000080400000791a */ /* 0x008fe80000000000 */
.L_x_138:
[----:B------:R-:W-:Y:S05]  /*88c0*/  BSYNC.RECONVERGENT B0 ;  /* 0x0000000000007941 */ /* 0x000fea0003800200 */
.L_x_137:
[----:B------:R-:W-:Y:S01]  /*88d0*/  BAR.SYNC.DEFER_BLOCKING 0x1, 0x80 ;  /* 0x0042000000007b1d */ /* 0x000fe20000010000 */
[----:B------:R-:W-:Y:S04]  /*88e0*/  UIADD3 UR4, UPT, UPT, UR46, 0x1, URZ ;  /* 0x000000012e047890 */ /* 0x000fe8000fffe0ff */
[----:B------:R-:W-:Y:S04]  /*88f0*/  UISETP.NE.AND UP0, UPT, UR4, 0x4, UPT ;  /* 0x000000040400788c */ /* 0x000fe8000bf05270 */
[----:B------:R-:W-:Y:S01]  /*8900*/  USEL UR45, UR4, URZ, UP0 ;  /* 0x000000ff042d7287 */ /* 0x000fe20008000000 */
[----:B------:R3:W-:Y:S01]  /*8910*/  @P6 SYNCS.ARRIVE.TRANS64.RED.A1T0 RZ, [R61+URZ], RZ ;  /* 0x000000ff3dff69a7 */ /* 0x0007e200081004ff */
[----:B------:R-:W-:Y:S01]  /*8920*/  BSSY B1, `(.L_x_139) ;  /* 0x0000017000017945 */ /* 0x000fe20003800000 */
[----:B------:R-:W4:Y:S02]  /*8930*/  @P6 SYNCS.PHASECHK.TRANS64.TRYWAIT P0, [R62+URZ+0xd0], R63 ;  /* 0x0000d03f3e0065a7 */ /* 0x000f2400080011ff */
[----:B----4-:R-:W-:Y:S01]  /*8940*/  @P6 SEL R47, RZ, 0x1, !P0 ;  /* 0x00000001ff2f6807 */ /* 0x010fe20004000000 */
[----:B---3--:R-:W-:Y:S06]  /*8950*/  @!P6 BRA `(.L_x_140) ;  /* 0x00000000004ce947 */ /* 0x008fec0003800000 */
        /* <DEDUP_REMOVED lines=9> */
[----:B------:R-:W-:Y:S04]  /*89f0*/  SHF.L.U32 R5, R90, 0x1f, RZ ;  /* 0x0000001f5a057819 */ /* 0x000fe800000006ff */
[----:B------:R-:W3:Y:S02]  /*8a00*/  SYNCS.PHASECHK.TRANS64.TRYWAIT P0, [R62+URZ+0xd0], R5 ;  /* 0x0000d0053e0075a7 */ /* 0x000ee400080011ff */
[----:B---3--:R-:W-:Y:S05]  /*8a10*/  @!P0 BRA `(.L_x_143) ;  /* 0x00000028006c8947 */ /* 0x008fea0003800000 */
.L_x_142:
[----:B------:R-:W-:Y:S05]  /*8a20*/  BSYNC B0 ;  /* 0x0000000000007941 */ /* 0x000fea0003800000 */
.L_x_141:
[----:B------:R-:W-:Y:S02]  /*8a30*/  ISETP.NE.AND P0, PT, R60, RZ, PT ;  /* 0x000000ff3c00720c */ /* 0x000fe40003f05270 */
[----:B------:R-:W-:Y:S11]  /*8a40*/  IADD3 R46, PT, PT, R46, 0x1, RZ ;  /* 0x000000012e2e7810 */ /* 0x000ff60007ffe0ff */
[----:B------:R4:W1:Y:S04]  /*8a50*/  @P0 LDS.128 R48, [R4] ;  /* 0x0000000004300984 */ /* 0x0008680000000c00 */
[----:B------:R4:W1:Y:S04]  /*8a60*/  @P0 LDS.128 R56, [R3+0x10] ;  /* 0x0000100003380984 */ /* 0x0008680000000c00 */
[----:B------:R4:W1:Y:S04]  /*8a70*/  @P0 LDS.128 R64, [R2+0x20] ;  /* 0x0000200002400984 */ /* 0x0008680000000c00 */
[----:B------:R4:W1:Y:S02]  /*8a80*/  @P0 LDS.128 R72, [R0+0x30] ;  /* 0x0000300000480984 */ /* 0x0008640000000c00 */
.L_x_140:
[----:B------:R-:W-:Y:S05]  /*8a90*/  BSYNC B1 ;  /* 0x0000000000017941 */ /* 0x000fea0003800000 */
.L_x_139:
[----:B----4-:R-:W-:Y:S05]  /*8aa0*/  VIADD R0, R39, 0x40 ;  /* 0x0000004027007836 */ /* 0x010fea0000000000 */
        /* <DEDUP_REMOVED lines=9> */
[----:B------:R-:W4:Y:S01]  /*8b40*/  LDCU.64 UR6, c[0x4][0x78] ;  /* 0x01000f00ff0677ac */ /* 0x000f220008000a00 */
[----:B------:R-:W1:Y:S01]  /*8b50*/  LDC.64 R2, c[0x4][R3] ;  /* 0x0100000003027b82 */ /* 0x000e620000000a00 */
[----:B------:R-:W5:Y:S01]  /*8b60*/  LDCU.64 UR4, c[0x4][0x10] ;  /* 0x01000200ff0477ac */ /* 0x000f620008000a00 */
[----:B---3--:R-:W-:Y:S01]  /*8b70*/  MOV R5, UR9 ;  /* 0x0000000900057c02 */ /* 0x008fe20008000f00 */
[----:B------:R-:W-:Y:S01]  /*8b80*/  IMAD.U32 R4, RZ, RZ, UR8 ;  /* 0x00000008ff047e24 */ /* 0x000fe2000f8e00ff */
[----:B----4-:R-:W-:Y:S01]  /*8b90*/  MOV R7, UR7 ;  /* 0x0000000700077c02 */ /* 0x010fe20008000f00 */
[----:B------:R-:W-:Y:S01]  /*8ba0*/  IMAD.U32 R6, RZ, RZ, UR6 ;  /* 0x00000006ff067e24 */ /* 0x000fe2000f8e00ff */
[----:B-----5:R-:W-:Y:S01]  /*8bb0*/  MOV R11, UR5 ;  /* 0x00000005000b7c02 */ /* 0x020fe20008000f00 */
[----:B------:R-:W-:Y:S02]  /*8bc0*/  IMAD.U32 R10, RZ, RZ, UR4 ;  /* 0x00000004ff0a7e24 */ /* 0x000fe4000f8e00ff */
[----:B------:R-:W-:Y:S07]  /*8bd0*/  LEPC R20, `(.L_x_144) ;  /* 0x000000001014794e */ /* 0x000fee0000000000 */
[----:B-12---:R-:W-:Y:S05]  /*8be0*/  CALL.ABS.NOINC R2 ;  /* 0x0000000002007343 */ /* 0x006fea0003c00000 */
.L_x_144:
        /* <DEDUP_REMOVED lines=10> */
[----:B---3--:R-:W1:Y:S01]  /*8c90*/  LDTM.x32 R4, tmem[UR4+0x40] ;  /* 0x00004004000479ee */ /* 0x008e6200082c0000 */
        /* <DEDUP_REMOVED lines=136> */
.L_x_146:
[----:B------:R-:W-:Y:S05]  /*9520*/  BSYNC.RECONVERGENT B0 ;  /* 0x0000000000007941 */ /* 0x000fea0003800200 */
.L_x_145:
        /* <DEDUP_REMOVED lines=21> */
.L_x_150:
[----:B------:R-:W-:Y:S05]  /*9680*/  BSYNC B0 ;  /* 0x0000000000007941 */ /* 0x000fea0003800000 */
.L_x_149:
[----:B------:R-:W-:Y:S11]  /*9690*/  ISETP.NE.AND P0, PT, R60, RZ, PT ;  /* 0x000000ff3c00720c */ /* 0x000ff60003f05270 */
[----:B------:R-:W-:Y:S02]  /*96a0*/  @!UPT UIADD3 URZ, UPT, UPT, URZ, URZ, URZ ;  /* 0x000000fffffff290 */ /* 0x000fe4000fffe0ff */
[----:B------:R4:W1:Y:S04]  /*96b0*/  @P0 LDS.128 R48, [R3] ;  /* 0x0000000003300984 */ /* 0x0008680000000c00 */
[----:B------:R4:W1:Y:S04]  /*96c0*/  @P0 LDS.128 R56, [R2+0x10] ;  /* 0x0000100002380984 */ /* 0x0008680000000c00 */
[----:B------:R4:W1:Y:S04]  /*96d0*/  @P0 LDS.128 R64, [R0+0x20] ;  /* 0x0000200000400984 */ /* 0x0008680000000c00 */
[----:B------:R4:W1:Y:S02]  /*96e0*/  @P0 LDS.128 R72, [R46+0x30] ;  /* 0x000030002e480984 */ /* 0x0008640000000c00 */
.L_x_148:
[----:B------:R-:W-:Y:S05]  /*96f0*/  BSYNC B1 ;  /* 0x0000000000017941 */ /* 0x000fea0003800000 */
.L_x_147:
        /* <DEDUP_REMOVED lines=21> */
.L_x_152:
[----:B------:R-:W-:Y:S01]  /*9850*/  ISETP.NE.AND P0, PT, R95, RZ, PT ;  /* 0x000000ff5f00720c */ /* 0x000fe20003f05270 */
[----:B------:R-:W-:Y:S05]  /*9860*/  WARPSYNC.ALL ;  /* 0x0000000000007948 */ /* 0x000fea0003800000 */
[----:B------:R-:W-:Y:S01]  /*9870*/  R2UR UR4, R39 ;  /* 0x00000000270472ca */ /* 0x000fe200000e0000 */
[----:B------:R-:W-:Y:S01]  /*9880*/  BSSY.RECONVERGENT B0, `(.L_x_153) ;  /* 0x000008c000007945 */ /* 0x000fe20003800200 */
[C---:B-1----:R-:W-:Y:S02]  /*9890*/  SHF.L.U32 R40, R48.reuse, 0x10, RZ ;  /* 0x0000001030287819 */ /* 0x042fe400000006ff */
[----:B------:R-:W-:Y:S02]  /*98a0*/  LOP3.LUT R42, R48, 0xffff0000, RZ, 0xc0, !PT ;  /* 0xffff0000302a7812 */ /* 0x000fe400078ec0ff */
[C---:B------:R-:W-:Y:S02]  /*98b0*/  SHF.L.U32 R43, R49.reuse, 0x10, RZ ;  /* 0x00000010312b7819 */ /* 0x040fe400000006ff */
[----:B------:R-:W-:Y:S02]  /*98c0*/  LOP3.LUT R44, R49, 0xffff0000, RZ, 0xc0, !PT ;  /* 0xffff0000312c7812 */ /* 0x000fe400078ec0ff */
[C---:B------:R-:W-:Y:S02]  /*98d0*/  SHF.L.U32 R45, R50.reuse, 0x10, RZ ;  /* 0x00000010322d7819 */ /* 0x040fe400000006ff */
[----:B------:R-:W-:Y:S01]  /*98e0*/  LOP3.LUT R46, R50, 0xffff0000, RZ, 0xc0, !PT ;  /* 0xffff0000322e7812 */ /* 0x000fe200078ec0ff */
[----:B---3--:R-:W1:Y:S01]  /*98f0*/  LDTM.x32 R4, tmem[UR4+0x60] ;  /* 0x00006004000479ee */ /* 0x008e6200082c0000 */
[C---:B------:R-:W-:Y:S01]  /*9900*/  SHF.L.U32 R47, R51.reuse, 0x10, RZ ;  /* 0x00000010332f7819 */ /* 0x040fe200000006ff */
[----:B------:R-:W-:Y:S01]  /*9910*/  NOP ;  /* 0x0000000000007918 */ /* 0x000fe20000000000 */
[----:B------:R-:W-:Y:S02]  /*9920*/  LOP3.LUT R48, R51, 0xffff0000, RZ, 0xc0, !PT ;  /* 0xffff000033307812 */ /* 0x000fe400078ec0ff */
[C---:B------:R-:W-:Y:S02]  /*9930*/  SHF.L.U32 R49, R56.reuse, 0x10, RZ ;  /* 0x0000001038317819 */ /* 0x040fe400000006ff */
[----:B------:R-:W-:Y:S02]  /*9940*/  LOP3.LUT R51, R56, 0xffff0000, RZ, 0xc0, !PT ;  /* 0xffff000038337812 */ /* 0x000fe400078ec0ff */
[C---:B------:R-:W-:Y:S02]  /*9950*/  SHF.L.U32 R50, R57.reuse, 0x10, RZ ;  /* 0x0000001039327819 */ /* 0x040fe400000006ff */
[----:B------:R-:W-:Y:S02]  /*9960*/  LOP3.LUT R52, R57, 0xffff0000, RZ, 0xc0, !PT ;  /* 0xffff000039347812 */ /* 0x000fe400078ec0ff */
[C---:B------:R-:W-:Y:S02]  /*9970*/  SHF.L.U32 R53, R58.reuse, 0x10, RZ ;  /* 0x000000103a357819 */ /* 0x040fe400000006ff */
[----:B------:R-:W-:Y:S02]  /*9980*/  LOP3.LUT R54, R58, 0xffff0000, RZ, 0xc0, !PT ;  /* 0xffff00003a367812 */ /* 0x000fe400078ec0ff */
[----:B------:R-:W-:Y:S02]  /*9990*/  SHF.L.U32 R55, R59, 0x10, RZ ;  /* 0x000000103b377819 */ /* 0x000fe400000006ff */
[----:B------:R-:W-:Y:S02]  /*99a0*/  IADD3 R99, PT, PT, R99, 0x150, RZ ;  /* 0x0000015063637810 */ /* 0x000fe40007ffe0ff */
[----:B------:R-:W-:Y:S02]  /*99b0*/  LOP3.LUT R56, R59, 0xffff0000, RZ, 0xc0, !PT ;  /* 0xffff00003b387812 */ /* 0x000fe400078ec0ff */
[----:B------:R-:W-:Y:S01]  /*99c0*/  SHF.L.U32 R57, R64, 0x10, RZ ;  /* 0x0000001040397819 */ /* 0x000fe200000006ff */
[----:B-1----:R-:W-:Y:S01]  /*99d0*/  FMUL R4, R38, R4 ;  /* 0x0000000426047220 */ /* 0x002fe20000400000 */
[----:B------:R-:W-:Y:S01]  /*99e0*/  LOP3.LUT R58, R64, 0xffff0000, RZ, 0xc0, !PT ;  /* 0xffff0000403a7812 */ /* 0x000fe200078ec0ff */
[C---:B------:R-:W-:Y:S01]  /*99f0*/  FMUL R5, R38.reuse, R5 ;  /* 0x0000000526057220 */ /* 0x040fe20000400000 */
[----:B------:R-:W-:Y:S01]  /*9a00*/  LOP3.LUT R99, R99, 0xfefffff8, RZ, 0xc0, !PT ;  /* 0xfefffff863637812 */ /* 0x000fe200078ec0ff */
[C---:B------:R-:W-:Y:S01]  /*9a10*/  FFMA R4, R41.reuse, R40, R4 ;  /* 0x0000002829047223 */ /* 0x040fe20000000004 */
[C---:B------:R-:W-:Y:S01]  /*9a20*/  FMUL R6, R38.reuse, R6 ;  /* 0x0000000626067220 */ /* 0x040fe20000400000 */
[----:B------:R-:W-:Y:S01]  /*9a30*/  FFMA R5, R41, R42, R5 ;  /* 0x0000002a29057223 */ /* 0x000fe20000000005 */
[----:B------:R-:W-:Y:S01]  /*9a40*/  SHF.L.U32 R59, R65, 0x10, RZ ;  /* 0x00000010413b7819 */ /* 0x000fe200000006ff */
[----:B------:R1:W-:Y:S01]  /*9a50*/  SYNCS.ARRIVE.TRANS64.RED.A1T0 RZ, [R99+URZ], RZ ;  /* 0x000000ff63ff79a7 */ /* 0x0003e200081004ff */
[----:B------:R-:W-:Y:S01]  /*9a60*/  FFMA R6, R41, R43, R6 ;  /* 0x0000002b29067223 */ /* 0x000fe20000000006 */
[C---:B------:R-:W-:Y:S01]  /*9a70*/  FMUL R7, R38.reuse, R7 ;  /* 0x0000000726077220 */ /* 0x040fe20000400000 */
[----:B------:R-:W-:Y:S01]  /*9a80*/  F2FP.BF16.F32.PACK_AB R100, R5, R4 ;  /* 0x000000040564723e */ /* 0x000fe200000010ff */
[C---:B------:R-:W-:Y:S01]  /*9a90*/  FMUL R8, R38.reuse, R8 ;  /* 0x0000000826087220 */ /* 0x040fe20000400000 */
[----:B------:R-:W-:Y:S01]  /*9aa0*/  FMUL R9, R38, R9 ;  /* 0x0000000926097220 */ /* 0x000fe20000400000 */
[----:B------:R-:W-:Y:S01]  /*9ab0*/  LOP3.LUT R60, R65, 0xffff0000, RZ, 0xc0, !PT ;  /* 0xffff0000413c7812 */ /* 0x000fe200078ec0ff */
[C---:B------:R-:W-:Y:S01]  /*9ac0*/  FFMA R7, R41.reuse, R44, R7 ;  /* 0x0000002c29077223 */ /* 0x040fe20000000007 */
[C---:B------:R-:W-:Y:S01]  /*9ad0*/  FFMA R8, R41.reuse, R45, R8 ;  /* 0x0000002d29087223 */ /* 0x040fe20000000008 */
[----:B------:R-:W-:Y:S01]  /*9ae0*/  SHF.L.U32 R61, R66, 0x10, RZ ;  /* 0x00000010423d7819 */ /* 0x000fe200000006ff */
[----:B------:R-:W-:Y:S01]  /*9af0*/  FFMA R9, R41, R46, R9 ;  /* 0x0000002e29097223 */ /* 0x000fe20000000009 */
[C---:B------:R-:W-:Y:S01]  /*9b00*/  FMUL R10, R38.reuse, R10 ;  /* 0x0000000a260a7220 */ /* 0x040fe20000400000 */
[----:B------:R-:W-:Y:S01]  /*9b10*/  F2FP.BF16.F32.PACK_AB R101, R7, R6 ;  /* 0x000000060765723e */ /* 0x000fe200000010ff */
[C---:B------:R-:W-:Y:S01]  /*9b20*/  FMUL R11, R38.reuse, R11 ;  /* 0x0000000b260b7220 */ /* 0x040fe20000400000 */
[----:B------:R-:W-:Y:S01]  /*9b30*/  FMUL R0, R38, R12 ;  /* 0x0000000c26007220 */ /* 0x000fe20000400000 */
[----:B------:R-:W-:Y:S01]  /*9b40*/  F2FP.BF16.F32.PACK_AB R102, R9, R8 ;  /* 0x000000080966723e */ /* 0x000fe200000010ff */
[C---:B------:R-:W-:Y:S01]  /*9b50*/  FFMA R10, R41.reuse, R47, R10 ;  /* 0x0000002f290a7223 */ /* 0x040fe2000000000a */
[C---:B------:R-:W-:Y:S01]  /*9b60*/  FFMA R11, R41.reuse, R48, R11 ;  /* 0x00000030290b7223 */ /* 0x040fe2000000000b */
[----:B------:R-:W-:Y:S01]  /*9b70*/  LOP3.LUT R62, R66, 0xffff0000, RZ, 0xc0, !PT ;  /* 0xffff0000423e7812 */ /* 0x000fe200078ec0ff */
[----:B------:R-:W-:Y:S01]  /*9b80*/  FFMA R0, R41, R49, R0 ;  /* 0x0000003129007223 */ /* 0x000fe20000000000 */
[C---:B------:R-:W-:Y:S01]  /*9b90*/  FMUL R2, R38.reuse, R13 ;  /* 0x0000000d26027220 */ /* 0x040fe20000400000 */
[----:B------:R-:W-:Y:S01]  /*9ba0*/  SHF.L.U32 R63, R67, 0x10, RZ ;  /* 0x00000010433f7819 */ /* 0x000fe200000006ff */
[C---:B------:R-:W-:Y:S01]  /*9bb0*/  FMUL R3, R38.reuse, R14 ;  /* 0x0000000e26037220 */ /* 0x040fe20000400000 */
[----:B------:R-:W-:Y:S01]  /*9bc0*/  F2FP.BF16.F32.PACK_AB R103, R11, R10 ;  /* 0x0000000a0b67723e */ /* 0x000fe200000010ff */
[----:B------:R-:W-:Y:S01]  /*9bd0*/  FFMA R2, R41, R51, R2 ;  /* 0x0000003329027223 */ /* 0x000fe20000000002 */
[C---:B------:R-:W-:Y:S01]  /*9be0*/  FMUL R15, R38.reuse, R15 ;  /* 0x0000000f260f7220 */ /* 0x040fe20000400000 */
[C---:B------:R-:W-:Y:S01]  /*9bf0*/  FMUL R12, R38.reuse, R16 ;  /* 0x00000010260c7220 */ /* 0x040fe20000400000 */
[----:B------:R-:W-:Y:S01]  /*9c00*/  FMUL R13, R38, R17 ;  /* 0x00000011260d7220 */ /* 0x000fe20000400000 */
[----:B------:R1:W-:Y:S01]  /*9c10*/  STS.128 [R93+0x6000], R100 ;  /* 0x006000645d007388 */ /* 0x0003e20000000c00 */
[----:B------:R-:W-:Y:S01]  /*9c20*/  LOP3.LUT R64, R67, 0xffff0000, RZ, 0xc0, !PT ;  /* 0xffff000043407812 */ /* 0x000fe200078ec0ff */
[C---:B------:R-:W-:Y:S01]  /*9c30*/  FFMA R3, R41.reuse, R50, R3 ;  /* 0x0000003229037223 */ /* 0x040fe20000000003 */
[----:B------:R-:W-:Y:S01]  /*9c40*/  SHF.L.U32 R65, R72, 0x10, RZ ;  /* 0x0000001048417819 */ /* 0x000fe200000006ff */
[C---:B------:R-:W-:Y:S01]  /*9c50*/  FFMA R15, R41.reuse, R52, R15 ;  /* 0x00000034290f7223 */ /* 0x040fe2000000000f */
[----:B------:R-:W-:Y:S01]  /*9c60*/  F2FP.BF16.F32.PACK_AB R104, R2, R0 ;  /* 0x000000000268723e */ /* 0x000fe200000010ff */
[C---:B------:R-:W-:Y:S01]  /*9c70*/  FFMA R12, R41.reuse, R53, R12 ;  /* 0x00000035290c7223 */ /* 0x040fe2000000000c */
[C---:B------:R-:W-:Y:S01]  /*9c80*/  FFMA R13, R41.reuse, R54, R13 ;  /* 0x00000036290d7223 */ /* 0x040fe2000000000d */
[C---:B------:R-:W-:Y:S01]  /*9c90*/  FMUL R14, R38.reuse, R18 ;  /* 0x00000012260e7220 */ /* 0x040fe20000400000 */
[C---:B------:R-:W-:Y:S01]  /*9ca0*/  FMUL R19, R38.reuse, R19 ;  /* 0x0000001326137220 */ /* 0x040fe20000400000 */
[C---:B------:R-:W-:Y:S01]  /*9cb0*/  FMUL R16, R38.reuse, R20 ;  /* 0x0000001426107220 */ /* 0x040fe20000400000 */
[C---:B------:R-:W-:Y:S01]  /*9cc0*/  FMUL R17, R38.reuse, R21 ;  /* 0x0000001526117220 */ /* 0x040fe20000400000 */
[C---:B------:R-:W-:Y:S01]  /*9cd0*/  FFMA R14, R41.reuse, R55, R14 ;  /* 0x00000037290e7223 */ /* 0x040fe2000000000e */
        /* <DEDUP_REMOVED lines=9> */
[----:B------:R-:W-:Y:S01]  /*9d70*/  FFMA R23, R41, R60, R23 ;  /* 0x0000003c29177223 */ /* 0x000fe20000000017 */
[C---:B------:R-:W-:Y:S01]  /*9d80*/  FMUL R27, R38.reuse, R27 ;  /* 0x0000001b261b7220 */ /* 0x040fe20000400000 */
[----:B------:R-:W-:Y:S01]  /*9d90*/  F2FP.BF16.F32.PACK_AB R105, R15, R3 ;  /* 0x000000030f69723e */ /* 0x000fe200000010ff */
[----:B------:R-:W-:Y:S01]  /*9da0*/  FFMA R20, R41, R61, R20 ;  /* 0x0000003d29147223 */ /* 0x000fe20000000014 */
[----:B------:R-:W-:Y:S01]  /*9db0*/  F2FP.BF16.F32.PACK_AB R106, R13, R12 ;  /* 0x0000000c0d6a723e */ /* 0x000fe200000010ff */
[----:B------:R-:W-:Y:S01]  /*9dc0*/  FMUL R24, R38, R28 ;  /* 0x0000001c26187220 */ /* 0x000fe20000400000 */
[----:B------:R-:W-:Y:S01]  /*9dd0*/  F2FP.BF16.F32.PACK_AB R107, R19, R14 ;  /* 0x0000000e136b723e */ /* 0x000fe200000010ff */
[----:B------:R-:W-:Y:S01]  /*9de0*/  FFMA R21, R41, R62, R21 ;  /* 0x0000003e29157223 */ /* 0x000fe20000000015 */
[----:B------:R-:W-:Y:S01]  /*9df0*/  LOP3.LUT R66, R72, 0xffff0000, RZ, 0xc0, !PT ;  /* 0xffff000048427812 */ /* 0x000fe200078ec0ff */
[C---:B------:R-:W-:Y:S01]  /*9e00*/  FMUL R25, R38.reuse, R29 ;  /* 0x0000001d26197220 */ /* 0x040fe20000400000 */
[----:B------:R-:W-:Y:S01]  /*9e10*/  SHF.L.U32 R67, R73, 0x10, RZ ;  /* 0x0000001049437819 */ /* 0x000fe200000006ff */
[----:B------:R1:W-:Y:S01]  /*9e20*/  STS.128 [R92+0x6010], R104 ;  /* 0x006010685c007388 */ /* 0x0003e20000000c00 */
[----:B------:R-:W-:Y:S01]  /*9e30*/  FFMA R22, R41, R63, R22 ;  /* 0x0000003f29167223 */ /* 0x000fe20000000016 */
[----:B------:R-:W-:Y:S01]  /*9e40*/  LOP3.LUT R68, R73, 0xffff0000, RZ, 0xc0, !PT ;  /* 0xffff000049447812 */ /* 0x000fe200078ec0ff */
[----:B------:R-:W-:Y:S01]  /*9e50*/  FMUL R26, R38, R30 ;  /* 0x0000001e261a7220 */ /* 0x000fe20000400000 */
[C---:B------:R-:W-:Y:S01]  /*9e60*/  FFMA R27, R41.reuse, R64, R27 ;  /* 0x00000040291b7223 */ /* 0x040fe2000000001b */
[----:B------:R-:W-:Y:S01]  /*9e70*/  SHF.L.U32 R69, R74, 0x10, RZ ;  /* 0x000000104a457819 */ /* 0x000fe200000006ff */
[----:B------:R-:W-:Y:S01]  /*9e80*/  FMUL R31, R38, R31 ;  /* 0x0000001f261f7220 */ /* 0x000fe20000400000 */
[C---:B------:R-:W-:Y:S01]  /*9e90*/  FFMA R24, R41.reuse, R65, R24 ;  /* 0x0000004129187223 */ /* 0x040fe20000000018 */
[----:B------:R-:W-:Y:S01]  /*9ea0*/  LOP3.LUT R70, R74, 0xffff0000, RZ, 0xc0, !PT ;  /* 0xffff00004a467812 */ /* 0x000fe200078ec0ff */
[C---:B------:R-:W-:Y:S01]  /*9eb0*/  FMUL R28, R38.reuse, R32 ;  /* 0x00000020261c7220 */ /* 0x040fe20000400000 */
[----:B------:R-:W-:Y:S01]  /*9ec0*/  FFMA R25, R41, R66, R25 ;  /* 0x0000004229197223 */ /* 0x000fe20000000019 */
[----:B------:R-:W-:Y:S01]  /*9ed0*/  SHF.L.U32 R71, R75, 0x10, RZ ;  /* 0x000000104b477819 */ /* 0x000fe200000006ff */
[C---:B------:R-:W-:Y:S01]  /*9ee0*/  FMUL R29, R38.reuse, R33 ;  /* 0x00000021261d7220 */ /* 0x040fe20000400000 */
[----:B------:R-:W-:Y:S01]  /*9ef0*/  FFMA R26, R41, R67, R26 ;  /* 0x00000043291a7223 */ /* 0x000fe2000000001a */
[----:B------:R-:W-:Y:S01]  /*9f00*/  LOP3.LUT R72, R75, 0xffff0000, RZ, 0xc0, !PT ;  /* 0xffff00004b487812 */ /* 0x000fe200078ec0ff */
        /* <DEDUP_REMOVED lines=8> */
[----:B------:R-:W-:Y:S01]  /*9f90*/  FFMA R30, R41, R71, R30 ;  /* 0x00000047291e7223 */ /* 0x000fe2000000001e */
[----:B------:R-:W-:Y:S01]  /*9fa0*/  F2FP.BF16.F32.PACK_AB R111, R27, R22 ;  /* 0x000000161b6f723e */ /* 0x000fe200000010ff */
[----:B------:R-:W-:Y:S01]  /*9fb0*/  FFMA R35, R41, R72, R35 ;  /* 0x0000004829237223 */ /* 0x000fe20000000023 */
[----:B------:R-:W-:Y:S02]  /*9fc0*/  F2FP.BF16.F32.PACK_AB R112, R25, R24 ;  /* 0x000000181970723e */ /* 0x000fe400000010ff */
[----:B------:R-:W-:Y:S01]  /*9fd0*/  F2FP.BF16.F32.PACK_AB R113, R31, R26 ;  /* 0x0000001a1f71723e */ /* 0x000fe200000010ff */
[----:B------:R1:W-:Y:S01]  /*9fe0*/  STS.128 [R91+0x6020], R108 ;  /* 0x0060206c5b007388 */ /* 0x0003e20000000c00 */
        /* <DEDUP_REMOVED lines=21> */
.L_x_154:
[----:B------:R-:W-:Y:S05]  /*a140*/  BSYNC.RECONVERGENT B0 ;  /* 0x0000000000007941 */ /* 0x000fea0003800200 */
.L_x_153:
[----:B------:R-:W-:Y:S01]  /*a150*/  BAR.SYNC.DEFER_BLOCKING 0x1, 0x80 ;  /* 0x0042000000007b1d */ /* 0x000fe20000010000 */
[----:B------:R-:W-:Y:S01]  /*a160*/  UISETP.NE.AND UP0, UPT, UR47, -0x4, UPT ;  /* 0xfffffffc2f00788c */ /* 0x000fe2000bf05270 */
[----:B------:R-:W-:Y:S08]  /*a170*/  IADD3 R0, PT, PT, R36, 0x1, RZ ;  /* 0x0000000124007810 */ /* 0x000ff00007ffe0ff */
[----:B------:R-:W-:Y:S05]  /*a180*/  BRA.U !UP0, `(.L_x_155) ;  /* 0x0000000108287547 */ /* 0x000fea000b800000 */
[----:B------:R-:W-:Y:S01]  /*a190*/  ISETP.NE.AND P0, PT, R98, RZ, PT ;  /* 0x000000ff6200720c */ /* 0x000fe20003f05270 */
[----:B------:R-:W-:Y:S01]  /*a1a0*/  IMAD.U32 R3, RZ, RZ, UR46 ;  /* 0x0000002eff037e24 */ /* 0x000fe2000f8e00ff */
[----:B------:R-:W-:Y:S01]  /*a1b0*/  UIADD3 UR4, UPT, UPT, UR46, 0x1, URZ ;  /* 0x000000012e047890 */ /* 0x000fe2000fffe0ff */
[----:B------:R-:W-:Y:S03]  /*a1c0*/  IMAD.U32 R2, RZ, RZ, UR54 ;  /* 0x00000036ff027e24 */ /* 0x000fe6000f8e00ff */
[----:B------:R-:W-:Y:S04]  /*a1d0*/  UISETP.NE.AND UP0, UPT, UR4, 0x4, UPT ;  /* 0x000000040400788c */ /* 0x000fe8000bf05270 */
[----:B------:R-:W-:Y:S03]  /*a1e0*/  USEL UR46, UR4, URZ, UP0 ;  /* 0x000000ff042e7287 */ /* 0x000fe60008000000 */
[----:B------:R-:W-:Y:S05]  /*a1f0*/  @P0 LEA R3, R3, UR44, 0x3 ;  /* 0x0000002c03030c11 */ /* 0x000fea000f8e18ff */
[----:B------:R-:W-:Y:S05]  /*a200*/  @P0 VIADD R3, R3, 0xf0 ;  /* 0x000000f003030836 */ /* 0x000fea0000000000 */
[----:B------:R-:W-:Y:S04]  /*a210*/  @P0 PRMT R2, R2, 0x654, R3 ;  /* 0x0000065402020816 */ /* 0x000fe80000000003 */
[----:B------:R3:W-:Y:S03]  /*a220*/  @P0 SYNCS.ARRIVE.TRANS64.RED.A1T0 RZ, [R2+URZ], RZ ;  /* 0x000000ff02ff09a7 */ /* 0x0007e600081004ff */
.L_x_155:
[----:B------:R-:W-:Y:S01]  /*a230*/  R2UR UR4, R82 ;  /* 0x00000000520472ca */ /* 0x000fe200000e0000 */
[----:B------:R-:W-:Y:S01]  /*a240*/  UISETP.NE.AND UP0, UPT, UR62, URZ, UPT ;  /* 0x000000ff3e00728c */ /* 0x000fe2000bf05270 */
[----:B------:R-:W-:Y:S01]  /*a250*/  ISETP.NE.AND P0, PT, R86, 0x2, PT ;  /* 0x000000025600780c */ /* 0x000fe20003f05270 */
[----:B------:R-:W-:Y:S01]  /*a260*/  UIADD3 UR28, UPT, UPT, UR38, UR63, URZ ;  /* 0x0000003f261c7290 */ /* 0x000fe2000fffe0ff */
[----:B------:R-:W-:Y:S01]  /*a270*/  ISETP.NE.AND P1, PT, R0, 0x2, PT ;  /* 0x000000020000780c */ /* 0x000fe20003f25270 */
[----:B------:R-:W-:Y:S01]  /*a280*/  UIADD3 UR47, UPT, UPT, UR47, 0x4, URZ ;  /* 0x000000042f2f7890 */ /* 0x000fe2000fffe0ff */
[----:B------:R-:W-:Y:S01]  /*a290*/  SEL R3, RZ, 0x1, P0 ;  /* 0x00000001ff037807 */ /* 0x000fe20000000000 */
[----:B------:R-:W-:Y:S01]  /*a2a0*/  UMOV UR36, UR61 ;  /* 0x0000003d00247c82 */ /* 0x000fe20008000000 */
[----:B---3--:R-:W-:Y:S02]  /*a2b0*/  SEL R2, RZ, 0x1, P1 ;  /* 0x00000001ff027807 */ /* 0x008fe40000800000 */
[----:B------:R-:W-:Y:S02]  /*a2c0*/  LOP3.LUT R88, R88, R3, RZ, 0x3c, !PT ;  /* 0x0000000358587212 */ /* 0x000fe400078e3cff */
[----:B------:R-:W-:Y:S01]  /*a2d0*/  LOP3.LUT R89, R89, R2, RZ, 0x3c, !PT ;  /* 0x0000000259597212 */ /* 0x000fe200078e3cff */
[----:B------:R-:W-:Y:S01]  /*a2e0*/  UIADD3 UR12, UPT, UPT, UR37, UR4, URZ ;  /* 0x00000004250c7290 */ /* 0x000fe2000fffe0ff */
[----:B------:R-:W-:Y:S02]  /*a2f0*/  SEL R86, R86, RZ, P0 ;  /* 0x000000ff56567207 */ /* 0x000fe40000000000 */
[----:B------:R-:W-:Y:S01]  /*a300*/  SEL R36, R0, RZ, P1 ;  /* 0x000000ff00247207 */ /* 0x000fe20000800000 */
[----:B------:R-:W-:Y:S08]  /*a310*/  BRA.U UP0, `(.L_x_156) ;  /* 0xffffffbd00e07547 */ /* 0x000ff0000b83ffff */
[----:B------:R-:W-:-:S13]  /*a320*/  R2UR UR4, R83 ;  /* 0x00000000530472ca */ /* 0x000fda00000e0000 */
[----:B------:R-:W-:-:S09]  /*a330*/  UISETP.NE.AND UP0, UPT, UR4, URZ, UPT ;  /* 0x000000ff0400728c */ /* 0x000fd2000bf05270 */
[----:B------:R-:W-:Y:S05]  /*a340*/  BRA.U !UP0, `(.L_x_157) ;  /* 0x0000000108487547 */ /* 0x000fea000b800000 */
[----:B------:R-:W3:Y:S02]  /*a350*/  LDCU.64 UR4, c[0x0][0xc90] ;  /* 0x00019200ff0477ac */ /* 0x000ee40008000a00 */
[----:B---3--:R-:W-:-:S04]  /*a360*/  UISETP.NE.U32.AND UP0, UPT, UR4, URZ, UPT ;  /* 0x000000ff0400728c */ /* 0x008fc8000bf05070 */
[----:B------:R-:W-:-:S09]  /*a370*/  UISETP.NE.AND.EX UP0, UPT, UR5, URZ, UPT, UP0 ;  /* 0x000000ff0500728c */ /* 0x000fd2000bf05300 */
[----:B------:R-:W-:Y:S05]  /*a380*/  BRA.U UP0, `(.L_x_158) ;  /* 0x00000001000c7547 */ /* 0x000fea000b800000 */
[----:B------:R-:W-:-:S13]  /*a390*/  FSETP.NEU.AND P0, PT, R41, RZ, PT ;  /* 0x000000ff2900720b */ /* 0x000fda0003f0d000 */
[----:B------:R-:W-:Y:S05]  /*a3a0*/  @!P0 EXIT ;  /* 0x000000000000894d */ /* 0x000fea0003800000 */
[----:B------:R-:W-:Y:S05]  /*a3b0*/  BRA `(.L_x_157) ;  /* 0x00000000002c7947 */ /* 0x000fea0003800000 */
.L_x_158:
[----:B------:R-:W-:Y:S01]  /*a3c0*/  ISETP.NE.AND P0, PT, R85, RZ, PT ;  /* 0x000000ff5500720c */ /* 0x000fe20003f05270 */
[----:B------:R-:W-:-:S12]  /*a3d0*/  BSSY.RECONVERGENT B0, `(.L_x_157) ;  /* 0x0000009000007945 */ /* 0x000fd80003800200 */
[----:B------:R-:W-:Y:S05]  /*a3e0*/  @P0 BRA `(.L_x_159) ;  /* 0x0000000000140947 */ /* 0x000fea0003800000 */
[----:B------:R-:W3:Y:S02]  /*a3f0*/  LDCU.64 UR4, c[0x0][0xc88] ;  /* 0x00019100ff0477ac */ /* 0x000ee40008000a00 */
[----:B---3--:R-:W-:-:S04]  /*a400*/  ISETP.NE.U32.AND P0, PT, RZ, UR4, PT ;  /* 0x00000004ff007c0c */ /* 0x008fc8000bf05070 */
[----:B------:R-:W-:-:S13]  /*a410*/  ISETP.NE.AND.EX P0, PT, RZ, UR5, PT, P0 ;  /* 0x00000005ff007c0c */ /* 0x000fda000bf05300 */
[----:B------:R-:W-:Y:S05]  /*a420*/  @!P0 EXIT ;  /* 0x000000000000894d */ /* 0x000fea0003800000 */
[----:B------:R-:W-:Y:S05]  /*a430*/  BRA `(.L_x_160) ;  /* 0x0000000000087947 */ /* 0x000fea0003800000 */
.L_x_159:
[----:B------:R-:W-:-:S13]  /*a440*/  FSETP.NEU.AND P0, PT, R41, RZ, PT ;  /* 0x000000ff2900720b */ /* 0x000fda0003f0d000 */
[----:B------:R-:W-:Y:S05]  /*a450*/  @!P0 EXIT ;  /* 0x000000000000894d */ /* 0x000fea0003800000 */
.L_x_160:
[----:B------:R-:W-:Y:S05]  /*a460*/  BSYNC.RECONVERGENT B0 ;  /* 0x0000000000007941 */ /* 0x000fea0003800200 */
.L_x_157:
[----:B------:R-:W-:Y:S01]  /*a470*/  ULEA UR4, UR46, UR44, 0x3 ;  /* 0x0000002c2e047291 */ /* 0x000fe2000f8e18ff */
[----:B------:R-:W-:-:S04]  /*a480*/  DEPBAR.LE SB0, 0x0 ;  /* 0x000080000000791a */ /* 0x000fc80000000000 */
[----:B------:R-:W-:-:S04]  /*a490*/  UIADD3 UR4, UPT, UPT, UR4, 0xf0, URZ ;  /* 0x000000f004047890 */ /* 0x000fc8000fffe0ff */
[----:B------:R-:W-:-:S09]  /*a4a0*/  UPRMT UR4, UR54, 0x654, UR4 ;  /* 0x0000065436047896 */ /* 0x000fd20008000004 */
[----:B------:R-:W-:Y:S01]  /*a4b0*/  SYNCS.ARRIVE.TRANS64.RED.A1T0 RZ, [UR4], RZ ;  /* 0x000000ffffff79a7 */ /* 0x000fe20008100404 */
[----:B------:R-:W-:Y:S05]  /*a4c0*/  EXIT ;  /* 0x000000000000794d */ /* 0x000fea0003800000 */
.L_x_25:
[----:B--2---:R2:W3:Y:S02]  /*a4d0*/  SYNCS.PHASECHK.TRANS64.TRYWAIT P0, [R3+URZ+0x170], R2 ;  /* 0x00017002030075a7 */ /* 0x0044e400080011ff */
[----:B---3--:R-:W-:Y:S05]  /*a4e0*/  @!P0 NANOSLEEP.SYNCS 0x989680 ;  /* 0x009896800000895d */ /* 0x008fea0003900000 */
[----:B------:R-:W3:Y:S02]  /*a4f0*/  @!P0 SYNCS.PHASECHK.TRANS64 P0, [R3+URZ+0x170], R2 ;  /* 0x00017002030085a7 */ /* 0x000ee400080010ff */
[----:B---3--:R-:W-:Y:S05]  /*a500*/  @!P0 BRA `(.L_x_25) ;  /* 0xfffffffc00f08947 */ /* 0x008fea000383ffff */
[----:B------:R-:W-:Y:S05]  /*a510*/  BRA `(.L_x_161) ;  /* 0xffffff7400ac7947 */ /* 0x000fea000383ffff */
.L_x_28:
[----:B-1----:R-:W-:-:S07]  /*a520*/  MOV R0, UR6 ;  /* 0x0000000600007c02 */ /* 0x002fce0008000f00 */
.L_x_162:
[----:B-1----:R1:W2:Y:S02]  /*a530*/  SYNCS.PHASECHK.TRANS64.TRYWAIT P0, [R0+URZ+0x68], R3 ;  /* 0x00006803000075a7 */ /* 0x0022a400080011ff */
[----:B--2---:R-:W-:Y:S05]  /*a540*/  @!P0 NANOSLEEP.SYNCS 0x989680 ;  /* 0x009896800000895d */ /* 0x004fea0003900000 */
[----:B------:R-:W2:Y:S02]  /*a550*/  @!P0 SYNCS.PHASECHK.TRANS64 P0, [R0+URZ+0x68], R3 ;  /* 0x00006803000085a7 */ /* 0x000ea400080010ff */
[----:B--2---:R-:W-:Y:S05]  /*a560*/  @!P0 BRA `(.L_x_162) ;  /* 0xfffffffc00f08947 */ /* 0x004fea000383ffff */
[----:B------:R-:W-:Y:S05]  /*a570*/  BRA `(.L_x_27) ;  /* 0xffffff7800187947 */ /* 0x000fea000383ffff */
.L_x_37:
[----:B-1----:R-:W-:-:S07]  /*a580*/  MOV R0, UR7 ;  /* 0x0000000700007c02 */ /* 0x002fce0008000f00 */
.L_x_163:
[----:B-1----:R1:W2:Y:S02]  /*a590*/  SYNCS.PHASECHK.TRANS64.TRYWAIT P0, [R0+URZ+0x68], R3 ;  /* 0x00006803000075a7 */ /* 0x0022a400080011ff */
[----:B--2---:R-:W-:Y:S05]  /*a5a0*/  @!P0 NANOSLEEP.SYNCS 0x989680 ;  /* 0x009896800000895d */ /* 0x004fea0003900000 */
[----:B------:R-:W2:Y:S02]  /*a5b0*/  @!P0 SYNCS.PHASECHK.TRANS64 P0, [R0+URZ+0x68], R3 ;  /* 0x00006803000085a7 */ /* 0x000ea400080010ff */
[----:B--2---:R-:W-:Y:S05]  /*a5c0*/  @!P0 BRA `(.L_x_163) ;  /* 0xfffffffc00f08947 */ /* 0x004fea000383ffff */
[----:B------:R-:W-:Y:S05]  /*a5d0*/  BRA `(.L_x_36) ;  /* 0xffffff7c00347947 */ /* 0x000fea000383ffff */
.L_x_44:
[----:B-1----:R1:W4:Y:S02]  /*a5e0*/  SYNCS.PHASECHK.TRANS64.TRYWAIT P0, [R3+URZ+0x120], R0 ;  /* 0x00012000030075a7 */ /* 0x00232400080011ff */
[----:B----4-:R-:W-:Y:S05]  /*a5f0*/  @!P0 NANOSLEEP.SYNCS 0x989680 ;  /* 0x009896800000895d */ /* 0x010fea0003900000 */
[----:B------:R-:W4:Y:S02]  /*a600*/  @!P0 SYNCS.PHASECHK.TRANS64 P0, [R3+URZ+0x120], R0 ;  /* 0x00012000030085a7 */ /* 0x000f2400080010ff */
[----:B----4-:R-:W-:Y:S05]  /*a610*/  @!P0 BRA `(.L_x_44) ;  /* 0xfffffffc00f08947 */ /* 0x010fea000383ffff */
[----:B------:R-:W-:Y:S05]  /*a620*/  BRA `(.L_x_164) ;  /* 0xffffff8000307947 */ /* 0x000fea000383ffff */
.L_x_48:
[----:B-1----:R-:W-:-:S07]  /*a630*/  MOV R0, UR4 ;  /* 0x0000000400007c02 */ /* 0x002fce0008000f00 */
.L_x_165:
[----:B-1----:R1:W2:Y:S02]  /*a640*/  SYNCS.PHASECHK.TRANS64.TRYWAIT P0, [R0+URZ], R3 ;  /* 0x00000003000075a7 */ /* 0x0022a400080011ff */
[----:B--2---:R-:W-:Y:S05]  /*a650*/  @!P0 NANOSLEEP.SYNCS 0x989680 ;  /* 0x009896800000895d */ /* 0x004fea0003900000 */
[----:B------:R-:W2:Y:S02]  /*a660*/  @!P0 SYNCS.PHASECHK.TRANS64 P0, [R0+URZ], R3 ;  /* 0x00000003000085a7 */ /* 0x000ea400080010ff */
[----:B--2---:R-:W-:Y:S05]  /*a670*/  @!P0 BRA `(.L_x_165) ;  /* 0xfffffffc00f08947 */ /* 0x004fea000383ffff */
[----:B------:R-:W-:Y:S05]  /*a680*/  BRA `(.L_x_166) ;  /* 0xffffff8400d87947 */ /* 0x000fea000383ffff */
.L_x_49:
[----:B------:R-:W-:-:S07]  /*a690*/  MOV R0, UR5 ;  /* 0x0000000500007c02 */ /* 0x000fce0008000f00 */
.L_x_167:
[----:B-1----:R1:W2:Y:S02]  /*a6a0*/  SYNCS.PHASECHK.TRANS64.TRYWAIT P0, [R0+URZ], R3 ;  /* 0x00000003000075a7 */ /* 0x0022a400080011ff */
[----:B--2---:R-:W-:Y:S05]  /*a6b0*/  @!P0 NANOSLEEP.SYNCS 0x989680 ;  /* 0x009896800000895d */ /* 0x004fea0003900000 */
[----:B------:R-:W2:Y:S02]  /*a6c0*/  @!P0 SYNCS.PHASECHK.TRANS64 P0, [R0+URZ], R3 ;  /* 0x00000003000085a7 */ /* 0x000ea400080010ff */
[----:B--2---:R-:W-:Y:S05]  /*a6d0*/  @!P0 BRA `(.L_x_167) ;  /* 0xfffffffc00f08947 */ /* 0x004fea000383ffff */
[----:B------:R-:W-:Y:S05]  /*a6e0*/  BRA `(.L_x_168) ;  /* 0xffffff8400e47947 */ /* 0x000fea000383ffff */
.L_x_50:
[----:B------:R-:W-:-:S07]  /*a6f0*/  MOV R0, UR5 ;  /* 0x0000000500007c02 */ /* 0x000fce0008000f00 */
.L_x_169:
[----:B-1----:R1:W2:Y:S02]  /*a700*/  SYNCS.PHASECHK.TRANS64.TRYWAIT P0, [R0+URZ], R3 ;  /* 0x00000003000075a7 */ /* 0x0022a400080011ff */
[----:B--2---:R-:W-:Y:S05]  /*a710*/  @!P0 NANOSLEEP.SYNCS 0x989680 ;  /* 0x009896800000895d */ /* 0x004fea0003900000 */
[----:B------:R-:W2:Y:S02]  /*a720*/  @!P0 SYNCS.PHASECHK.TRANS64 P0, [R0+URZ], R3 ;  /* 0x00000003000085a7 */ /* 0x000ea400080010ff */
[----:B--2---:R-:W-:Y:S05]  /*a730*/  @!P0 BRA `(.L_x_169) ;  /* 0xfffffffc00f08947 */ /* 0x004fea000383ffff */
[----:B------:R-:W-:Y:S05]  /*a740*/  BRA `(.L_x_170) ;  /* 0xffffff8400f07947 */ /* 0x000fea000383ffff */
.L_x_51:
[----:B------:R-:W-:-:S07]  /*a750*/  MOV R0, UR5 ;  /* 0x0000000500007c02 */ /* 0x000fce0008000f00 */
.L_x_171:
[----:B-1----:R1:W2:Y:S02]  /*a760*/  SYNCS.PHASECHK.TRANS64.TRYWAIT P0, [R0+URZ], R3 ;  /* 0x00000003000075a7 */ /* 0x0022a400080011ff */
[----:B--2---:R-:W-:Y:S05]  /*a770*/  @!P0 NANOSLEEP.SYNCS 0x989680 ;  /* 0x009896800000895d */ /* 0x004fea0003900000 */
[----:B------:R-:W2:Y:S02]  /*a780*/  @!P0 SYNCS.PHASECHK.TRANS64 P0, [R0+URZ], R3 ;  /* 0x00000003000085a7 */ /* 0x000ea400080010ff */
[----:B--2---:R-:W-:Y:S05]  /*a790*/  @!P0 BRA `(.L_x_171) ;  /* 0xfffffffc00f08947 */ /* 0x004fea000383ffff */
[----:B------:R-:W-:Y:S05]  /*a7a0*/  BRA `(.L_x_172) ;  /* 0xffffff8400fc7947 */ /* 0x000fea000383ffff */
.L_x_52:
[----:B------:R-:W-:-:S07]  /*a7b0*/  MOV R0, UR5 ;  /* 0x0000000500007c02 */ /* 0x000fce0008000f00 */
.L_x_173:
[----:B-1----:R1:W2:Y:S02]  /*a7c0*/  SYNCS.PHASECHK.TRANS64.TRYWAIT P0, [R0+URZ], R3 ;  /* 0x00000003000075a7 */ /* 0x0022a400080011ff */
[----:B--2---:R-:W-:Y:S05]  /*a7d0*/  @!P0 NANOSLEEP.SYNCS 0x989680 ;  /* 0x009896800000895d */ /* 0x004fea0003900000 */
[----:B------:R-:W2:Y:S02]  /*a7e0*/  @!P0 SYNCS.PHASECHK.TRANS64 P0, [R0+URZ], R3 ;  /* 0x00000003000085a7 */ /* 0x000ea400080010ff */
[----:B--2---:R-:W-:Y:S05]  /*a7f0*/  @!P0 BRA `(.L_x_173) ;  /* 0xfffffffc00f08947 */ /* 0x004fea000383ffff */
[----:B------:R-:W-:Y:S05]  /*a800*/  BRA `(.L_x_174) ;  /* 0xffffff8800087947 */ /* 0x000fea000383ffff */
.L_x_53:
[----:B------:R-:W-:-:S07]  /*a810*/  MOV R0, UR5 ;  /* 0x0000000500007c02 */ /* 0x000fce0008000f00 */
.L_x_175:
[----:B-1----:R1:W2:Y:S02]  /*a820*/  SYNCS.PHASECHK.TRANS64.TRYWAIT P0, [R0+URZ], R3 ;  /* 0x00000003000075a7 */ /* 0x0022a400080011ff */
[----:B--2---:R-:W-:Y:S05]  /*a830*/  @!P0 NANOSLEEP.SYNCS 0x989680 ;  /* 0x009896800000895d */ /* 0x004fea0003900000 */
[----:B------:R-:W2:Y:S02]  /*a840*/  @!P0 SYNCS.PHASECHK.TRANS64 P0, [R0+URZ], R3 ;  /* 0x00000003000085a7 */ /* 0x000ea400080010ff */
[----:B--2---:R-:W-:Y:S05]  /*a850*/  @!P0 BRA `(.L_x_175) ;  /* 0xfffffffc00f08947 */ /* 0x004fea000383ffff */
[----:B------:R-:W-:Y:S05]  /*a860*/  BRA `(.L_x_176) ;  /* 0xffffff8800147947 */ /* 0x000fea000383ffff */
.L_x_54:
[----:B------:R-:W-:-:S07]  /*a870*/  MOV R0, UR5 ;  /* 0x0000000500007c02 */ /* 0x000fce0008000f00 */
.L_x_177:
[----:B-1----:R1:W2:Y:S02]  /*a880*/  SYNCS.PHASECHK.TRANS64.TRYWAIT P0, [R0+URZ], R3 ;  /* 0x00000003000075a7 */ /* 0x0022a400080011ff */
[----:B--2---:R-:W-:Y:S05]  /*a890*/  @!P0 NANOSLEEP.SYNCS 0x989680 ;  /* 0x009896800000895d */ /* 0x004fea0003900000 */
[----:B------:R-:W2:Y:S02]  /*a8a0*/  @!P0 SYNCS.PHASECHK.TRANS64 P0, [R0+URZ], R3 ;  /* 0x00000003000085a7 */ /* 0x000ea400080010ff */
[----:B--2---:R-:W-:Y:S05]  /*a8b0*/  @!P0 BRA `(.L_x_177) ;  /* 0xfffffffc00f08947 */ /* 0x004fea000383ffff */
[----:B------:R-:W-:Y:S05]  /*a8c0*/  BRA `(.L_x_178) ;  /* 0xffffff8800207947 */ /* 0x000fea000383ffff */
.L_x_55:
[----:B------:R-:W-:-:S07]  /*a8d0*/  MOV R0, UR5 ;  /* 0x0000000500007c02 */ /* 0x000fce0008000f00 */
.L_x_179:
[----:B-1----:R1:W2:Y:S02]  /*a8e0*/  SYNCS.PHASECHK.TRANS64.TRYWAIT P0, [R0+URZ], R3 ;  /* 0x00000003000075a7 */ /* 0x0022a400080011ff */
[----:B--2---:R-:W-:Y:S05]  /*a8f0*/  @!P0 NANOSLEEP.SYNCS 0x989680 ;  /* 0x009896800000895d */ /* 0x004fea0003900000 */
[----:B------:R-:W2:Y:S02]  /*a900*/  @!P0 SYNCS.PHASECHK.TRANS64 P0, [R0+URZ], R3 ;  /* 0x00000003000085a7 */ /* 0x000ea400080010ff */
[----:B--2---:R-:W-:Y:S05]  /*a910*/  @!P0 BRA `(.L_x_179) ;  /* 0xfffffffc00f08947 */ /* 0x004fea000383ffff */
[----:B------:R-:W-:Y:S05]  /*a920*/  BRA `(.L_x_180) ;  /* 0xffffff88002c7947 */ /* 0x000fea000383ffff */
.L_x_56:
[----:B------:R-:W-:-:S07]  /*a930*/  MOV R0, UR5 ;  /* 0x0000000500007c02 */ /* 0x000fce0008000f00 */
.L_x_181:
[----:B-1----:R1:W2:Y:S02]  /*a940*/  SYNCS.PHASECHK.TRANS64.TRYWAIT P0, [R0+URZ], R3 ;  /* 0x00000003000075a7 */ /* 0x0022a400080011ff */
[----:B--2---:R-:W-:Y:S05]  /*a950*/  @!P0 NANOSLEEP.SYNCS 0x989680 ;  /* 0x009896800000895d */ /* 0x004fea0003900000 */
[----:B------:R-:W2:Y:S02]  /*a960*/  @!P0 SYNCS.PHASECHK.TRANS64 P0, [R0+URZ], R3 ;  /* 0x00000003000085a7 */ /* 0x000ea400080010ff */
[----:B--2---:R-:W-:Y:S05]  /*a970*/  @!P0 BRA `(.L_x_181) ;  /* 0xfffffffc00f08947 */ /* 0x004fea000383ffff */
[----:B------:R-:W-:Y:S05]  /*a980*/  BRA `(.L_x_182) ;  /* 0xffffff8800387947 */ /* 0x000fea000383ffff */
.L_x_57:
[----:B------:R-:W-:-:S07]  /*a990*/  MOV R0, UR5 ;  /* 0x0000000500007c02 */ /* 0x000fce0008000f00 */
.L_x_183:
[----:B-1----:R1:W2:Y:S02]  /*a9a0*/  SYNCS.PHASECHK.TRANS64.TRYWAIT P0, [R0+URZ], R3 ;  /* 0x00000003000075a7 */ /* 0x0022a400080011ff */
[----:B--2---:R-:W-:Y:S05]  /*a9b0*/  @!P0 NANOSLEEP.SYNCS 0x989680 ;  /* 0x009896800000895d */ /* 0x004fea0003900000 */
[----:B------:R-:W2:Y:S02]  /*a9c0*/  @!P0 SYNCS.PHASECHK.TRANS64 P0, [R0+URZ], R3 ;  /* 0x00000003000085a7 */ /* 0x000ea400080010ff */
[----:B--2---:R-:W-:Y:S05]  /*a9d0*/  @!P0 BRA `(.L_x_183) ;  /* 0xfffffffc00f08947 */ /* 0x004fea000383ffff */
[----:B------:R-:W-:Y:S05]  /*a9e0*/  BRA `(.L_x_184) ;  /* 0xffffff8800447947 */ /* 0x000fea000383ffff */
.L_x_58:
[----:B------:R-:W-:-:S07]  /*a9f0*/  MOV R0, UR5 ;  /* 0x0000000500007c02 */ /* 0x000fce0008000f00 */
.L_x_185:
[----:B-1----:R1:W2:Y:S02]  /*aa00*/  SYNCS.PHASECHK.TRANS64.TRYWAIT P0, [R0+URZ], R3 ;  /* 0x00000003000075a7 */ /* 0x0022a400080011ff */
[----:B--2---:R-:W-:Y:S05]  /*aa10*/  @!P0 NANOSLEEP.SYNCS 0x989680 ;  /* 0x009896800000895d */ /* 0x004fea0003900000 */
[----:B------:R-:W2:Y:S02]  /*aa20*/  @!P0 SYNCS.PHASECHK.TRANS64 P0, [R0+URZ], R3 ;  /* 0x00000003000085a7 */ /* 0x000ea400080010ff */
[----:B--2---:R-:W-:Y:S05]  /*aa30*/  @!P0 BRA `(.L_x_185) ;  /* 0xfffffffc00f08947 */ /* 0x004fea000383ffff */
[----:B------:R-:W-:Y:S05]  /*aa40*/  BRA `(.L_x_186) ;  /* 0xffffff8800507947 */ /* 0x000fea000383ffff */
.L_x_59:
[----:B------:R-:W-:-:S07]  /*aa50*/  MOV R0, UR5 ;  /* 0x0000000500007c02 */ /* 0x000fce0008000f00 */
.L_x_187:
[----:B-1----:R1:W2:Y:S02]  /*aa60*/  SYNCS.PHASECHK.TRANS64.TRYWAIT P0, [R0+URZ], R3 ;  /* 0x00000003000075a7 */ /* 0x0022a400080011ff */
[----:B--2---:R-:W-:Y:S05]  /*aa70*/  @!P0 NANOSLEEP.SYNCS 0x989680 ;  /* 0x009896800000895d */ /* 0x004fea0003900000 */
[----:B------:R-:W2:Y:S02]  /*aa80*/  @!P0 SYNCS.PHASECHK.TRANS64 P0, [R0+URZ], R3 ;  /* 0x00000003000085a7 */ /* 0x000ea400080010ff */
[----:B--2---:R-:W-:Y:S05]  /*aa90*/  @!P0 BRA `(.L_x_187) ;  /* 0xfffffffc00f08947 */ /* 0x004fea000383ffff */
[----:B------:R-:W-:Y:S05]  /*aaa0*/  BRA `(.L_x_188) ;  /* 0xffffff88005c7947 */ /* 0x000fea000383ffff */
.L_x_62:
[----:B--2---:R2:W3:Y:S02]  /*aab0*/  SYNCS.PHASECHK.TRANS64.TRYWAIT P0, [R2+URZ+0x160], R5 ;  /* 0x00016005020075a7 */ /* 0x0044e400080011ff */
[----:B---3--:R-:W-:Y:S05]  /*aac0*/  @!P0 NANOSLEEP.SYNCS 0x989680 ;  /* 0x009896800000895d */ /* 0x008fea0003900000 */
[----:B------:R-:W3:Y:S02]  /*aad0*/  @!P0 SYNCS.PHASECHK.TRANS64 P0, [R2+URZ+0x160], R5 ;  /* 0x00016005020085a7 */ /* 0x000ee400080010ff */
[----:B---3--:R-:W-:Y:S05]  /*aae0*/  @!P0 BRA `(.L_x_62) ;  /* 0xfffffffc00f08947 */ /* 0x008fea000383ffff */
[----:B------:R-:W-:Y:S05]  /*aaf0*/  BRA `(.L_x_189) ;  /* 0xffffff8800b87947 */ /* 0x000fea000383ffff */
.L_x_63:
[----:B------:R-:W-:-:S07]  /*ab00*/  MOV R2, UR4 ;  /* 0x0000000400027c02 */ /* 0x000fce0008000f00 */
.L_x_190:
[----:B--2---:R2:W3:Y:S02]  /*ab10*/  SYNCS.PHASECHK.TRANS64.TRYWAIT P0, [R2+URZ+0x130], R5 ;  /* 0x00013005020075a7 */ /* 0x0044e400080011ff */
[----:B---3--:R-:W-:Y:S05]  /*ab20*/  @!P0 NANOSLEEP.SYNCS 0x989680 ;  /* 0x009896800000895d */ /* 0x008fea0003900000 */
[----:B------:R-:W3:Y:S02]  /*ab30*/  @!P0 SYNCS.PHASECHK.TRANS64 P0, [R2+URZ+0x130], R5 ;  /* 0x00013005020085a7 */ /* 0x000ee400080010ff */
[----:B---3--:R-:W-:Y:S05]  /*ab40*/  @!P0 BRA `(.L_x_190) ;  /* 0xfffffffc00f08947 */ /* 0x008fea000383ffff */
[----:B------:R-:W-:Y:S05]  /*ab50*/  BRA `(.L_x_191) ;  /* 0xffffff8800c87947 */ /* 0x000fea000383ffff */
.L_x_64:
[----:B--2---:R2:W3:Y:S02]  /*ab60*/  SYNCS.PHASECHK.TRANS64.TRYWAIT P1, [R2+URZ+0x120], R5 ;  /* 0x00012005020075a7 */ /* 0x0044e400080211ff */
[----:B---3--:R-:W-:Y:S05]  /*ab70*/  @!P1 NANOSLEEP.SYNCS 0x989680 ;  /* 0x009896800000995d */ /* 0x008fea0003900000 */
[----:B------:R-:W3:Y:S02]  /*ab80*/  @!P1 SYNCS.PHASECHK.TRANS64 P1, [R2+URZ+0x120], R5 ;  /* 0x00012005020095a7 */ /* 0x000ee400080210ff */
[----:B---3--:R-:W-:Y:S05]  /*ab90*/  @!P1 BRA `(.L_x_64) ;  /* 0xfffffffc00f09947 */ /* 0x008fea000383ffff */
[----:B------:R-:W-:Y:S05]  /*aba0*/  BRA `(.L_x_192) ;  /* 0xffffff8800f87947 */ /* 0x000fea000383ffff */
.L_x_67:
[----:B------:R-:W-:-:S07]  /*abb0*/  MOV R0, UR4 ;  /* 0x0000000400007c02 */ /* 0x000fce0008000f00 */
.L_x_193:
[----:B--2---:R2:W3:Y:S02]  /*abc0*/  SYNCS.PHASECHK.TRANS64.TRYWAIT P0, [R0+URZ+0x130], R3 ;  /* 0x00013003000075a7 */ /* 0x0044e400080011ff */
[----:B---3--:R-:W-:Y:S05]  /*abd0*/  @!P0 NANOSLEEP.SYNCS 0x989680 ;  /* 0x009896800000895d */ /* 0x008fea0003900000 */
[----:B------:R-:W3:Y:S02]  /*abe0*/  @!P0 SYNCS.PHASECHK.TRANS64 P0, [R0+URZ+0x130], R3 ;  /* 0x00013003000085a7 */ /* 0x000ee400080010ff */
[----:B---3--:R-:W-:Y:S05]  /*abf0*/  @!P0 BRA `(.L_x_193) ;  /* 0xfffffffc00f08947 */ /* 0x008fea000383ffff */
[----:B------:R-:W-:Y:S05]  /*ac00*/  BRA `(.L_x_66) ;  /* 0xffffff8c004c7947 */ /* 0x000fea000383ffff */
.L_x_76:
[----:B--2---:R-:W-:-:S04]  /*ac10*/  MOV R0, UR5 ;  /* 0x0000000500007c02 */ /* 0x004fc80008000f00 */
[----:B------:R2:W3:Y:S03]  /*ac20*/  SYNCS.PHASECHK.TRANS64.TRYWAIT P0, [R0+URZ+0x8], R7 ;  /* 0x00000807000075a7 */ /* 0x0004e600080011ff */
[----:B---3--:R-:W-:Y:S05]  /*ac30*/  @!P0 NANOSLEEP.SYNCS 0x989680 ;  /* 0x009896800000895d */ /* 0x008fea0003900000 */
[----:B------:R-:W3:Y:S02]  /*ac40*/  @!P0 SYNCS.PHASECHK.TRANS64 P0, [R0+URZ+0x8], R7 ;  /* 0x00000807000085a7 */ /* 0x000ee400080010ff */
[----:B---3--:R-:W-:Y:S05]  /*ac50*/  @!P0 BRA `(.L_x_76) ;  /* 0xfffffffc00ec8947 */ /* 0x008fea000383ffff */
[----:B------:R-:W-:Y:S05]  /*ac60*/  BRA `(.L_x_75) ;  /* 0xffffff9000007947 */ /* 0x000fea000383ffff */
.L_x_78:
[----:B------:R-:W-:Y:S01]  /*ac70*/  BSSY B0, `(.L_x_194) ;  /* 0x0000006000007945 */ /* 0x000fe20003800000 */
[----:B------:R-:W-:-:S07]  /*ac80*/  MOV R15, 0xffffffff ;  /* 0xffffffff000f7802 */ /* 0x000fce0000000f00 */
[----:B-12--5:R-:W-:Y:S05]  /*ac90*/  WARPSYNC.COLLECTIVE R15, `(.L_x_195) ;  /* 0x000000000f0c7348 */ /* 0x026fea0003c00000 */
[----:B------:R-:W-:Y:S02]  /*aca0*/  ELECT P6, UR79, PT ;  /* 0x00000000004f782f */ /* 0x000fe400038c0000 */
[----:B------:R-:W-:Y:S01]  /*acb0*/  MOV R14, UR79 ;  /* 0x0000004f000e7c02 */ /* 0x000fe20008000f00 */
[----:B-12--5:R-:W-:Y:S10]  /*acc0*/  ENDCOLLECTIVE ;  /* 0x000000000000791b */ /* 0x026ff40003800000 */
.L_x_195:
[----:B------:R-:W-:Y:S05]  /*acd0*/  BSYNC B0 ;  /* 0x0000000000007941 */ /* 0x000fea0003800000 */
.L_x_194:
[----:B------:R-:W-:Y:S01]  /*ace0*/  PLOP3.LUT P0, PT, P6, PT, PT, 0x80, 0x8 ;  /* 0x000000000008781c */ /* 0x000fe2000370f070 */
[----:B------:R-:W-:-:S12]  /*acf0*/  BRA `(.L_x_196) ;  /* 0xffffff90002c7947 */ /* 0x000fd8000383ffff */
.L_x_80:
[----:B--2---:R-:W-:-:S04]  /*ad00*/  MOV R0, UR5 ;  /* 0x0000000500007c02 */ /* 0x004fc80008000f00 */
[----:B------:R2:W3:Y:S03]  /*ad10*/  SYNCS.PHASECHK.TRANS64.TRYWAIT P0, [R0+URZ+0x8], R5 ;  /* 0x00000805000075a7 */ /* 0x0004e600080011ff */
[----:B---3--:R-:W-:Y:S05]  /*ad20*/  @!P0 NANOSLEEP.SYNCS 0x989680 ;  /* 0x009896800000895d */ /* 0x008fea0003900000 */
[----:B------:R-:W3:Y:S02]  /*ad30*/  @!P0 SYNCS.PHASECHK.TRANS64 P0, [R0+URZ+0x8], R5 ;  /* 0x00000805000085a7 */ /* 0x000ee400080010ff */
[----:B---3--:R-:W-:Y:S05]  /*ad40*/  @!P0 BRA `(.L_x_80) ;  /* 0xfffffffc00ec8947 */ /* 0x008fea000383ffff */
[----:B------:R-:W-:Y:S05]  /*ad50*/  BRA `(.L_x_79) ;  /* 0xffffff9000307947 */ /* 0x000fea000383ffff */
.L_x_81:
[----:B-1----:R1:W2:Y:S02]  /*ad60*/  SYNCS.PHASECHK.TRANS64.TRYWAIT P0, [R0+URZ+0x120], R5 ;  /* 0x00012005000075a7 */ /* 0x0022a400080011ff */
[----:B--2---:R-:W-:Y:S05]  /*ad70*/  @!P0 NANOSLEEP.SYNCS 0x989680 ;  /* 0x009896800000895d */ /* 0x004fea0003900000 */
[----:B------:R-:W2:Y:S02]  /*ad80*/  @!P0 SYNCS.PHASECHK.TRANS64 P0, [R0+URZ+0x120], R5 ;  /* 0x00012005000085a7 */ /* 0x000ea400080010ff */
[----:B--2---:R-:W-:Y:S05]  /*ad90*/  @!P0 BRA `(.L_x_81) ;  /* 0xfffffffc00f08947 */ /* 0x004fea000383ffff */
[----:B------:R-:W-:Y:S05]  /*ada0*/  BRA `(.L_x_197) ;  /* 0xffffff94006c7947 */ /* 0x000fea000383ffff */
.L_x_83:
[----:B------:R-:W-:-:S07]  /*adb0*/  MOV R0, UR43 ;  /* 0x0000002b00007c02 */ /* 0x000fce0008000f00 */
.L_x_198:
[----:B-1----:R1:W2:Y:S02]  /*adc0*/  SYNCS.PHASECHK.TRANS64.TRYWAIT P0, [R0+URZ+0x150], R5 ;  /* 0x00015005000075a7 */ /* 0x0022a400080011ff */
[----:B--2---:R-:W-:Y:S05]  /*add0*/  @!P0 NANOSLEEP.SYNCS 0x989680 ;  /* 0x009896800000895d */ /* 0x004fea0003900000 */
[----:B------:R-:W2:Y:S02]  /*ade0*/  @!P0 SYNCS.PHASECHK.TRANS64 P0, [R0+URZ+0x150], R5 ;  /* 0x00015005000085a7 */ /* 0x000ea400080010ff */
[----:B--2---:R-:W-:Y:S05]  /*adf0*/  @!P0 BRA `(.L_x_198) ;  /* 0xfffffffc00f08947 */ /* 0x004fea000383ffff */
[----:B------:R-:W-:Y:S05]  /*ae00*/  BRA `(.L_x_199) ;  /* 0xffffff9400b87947 */ /* 0x000fea000383ffff */
.L_x_86:
[----:B------:R-:W-:Y:S07]  /*ae10*/  MOV R0, UR7 ;  /* 0x0000000700007c02 */ /* 0x000fee0008000f00 */
.L_x_200:
[----:B-1----:R1:W2:Y:S02]  /*ae20*/  SYNCS.PHASECHK.TRANS64.TRYWAIT P0, [R0+URZ], R5 ;  /* 0x00000005000075a7 */ /* 0x0022a400080011ff */
[----:B--2---:R-:W-:Y:S05]  /*ae30*/  @!P0 NANOSLEEP.SYNCS 0x989680 ;  /* 0x009896800000895d */ /* 0x004fea0003900000 */
[----:B------:R-:W2:Y:S02]  /*ae40*/  @!P0 SYNCS.PHASECHK.TRANS64 P0, [R0+URZ], R5 ;  /* 0x00000005000085a7 */ /* 0x000ea400080010ff */
[----:B--2---:R-:W-:Y:S05]  /*ae50*/  @!P0 BRA `(.L_x_200) ;  /* 0xfffffffc00f08947 */ /* 0x004fea000383ffff */
[----:B------:R-:W-:Y:S05]  /*ae60*/  BRA `(.L_x_85) ;  /* 0xffffff9400cc7947 */ /* 0x000fea000383ffff */
.L_x_90:
[----:B-1----:R-:W-:-:S07]  /*ae70*/  MOV R0, UR4 ;  /* 0x0000000400007c02 */ /* 0x002fce0008000f00 */
.L_x_201:
[----:B-1----:R1:W2:Y:S02]  /*ae80*/  SYNCS.PHASECHK.TRANS64.TRYWAIT P0, [R0+URZ], R3 ;  /* 0x00000003000075a7 */ /* 0x0022a400080011ff */
[----:B--2---:R-:W-:Y:S05]  /*ae90*/  @!P0 NANOSLEEP.SYNCS 0x989680 ;  /* 0x009896800000895d */ /* 0x004fea0003900000 */
[----:B------:R-:W2:Y:S02]  /*aea0*/  @!P0 SYNCS.PHASECHK.TRANS64 P0, [R0+URZ], R3 ;  /* 0x00000003000085a7 */ /* 0x000ea400080010ff */
[----:B--2---:R-:W-:Y:S05]  /*aeb0*/  @!P0 BRA `(.L_x_201) ;  /* 0xfffffffc00f08947 */ /* 0x004fea000383ffff */
[----:B------:R-:W-:Y:S05]  /*aec0*/  BRA `(.L_x_202) ;  /* 0xffffff9800cc7947 */ /* 0x000fea000383ffff */
.L_x_93:
[----:B------:R-:W-:-:S07]  /*aed0*/  MOV R0, UR26 ;  /* 0x0000001a00007c02 */ /* 0x000fce0008000f00 */
.L_x_203:
[----:B-1----:R1:W2:Y:S02]  /*aee0*/  SYNCS.PHASECHK.TRANS64.TRYWAIT P1, [R0+URZ+0x180], R3 ;  /* 0x00018003000075a7 */ /* 0x0022a400080211ff */
[----:B--2---:R-:W-:Y:S05]  /*aef0*/  @!P1 NANOSLEEP.SYNCS 0x989680 ;  /* 0x009896800000995d */ /* 0x004fea0003900000 */
[----:B------:R-:W2:Y:S02]  /*af00*/  @!P1 SYNCS.PHASECHK.TRANS64 P1, [R0+URZ+0x180], R3 ;  /* 0x00018003000095a7 */ /* 0x000ea400080210ff */
[----:B--2---:R-:W-:Y:S05]  /*af10*/  @!P1 BRA `(.L_x_203) ;  /* 0xfffffffc00f09947 */ /* 0x004fea000383ffff */
[----:B------:R-:W-:Y:S05]  /*af20*/  BRA `(.L_x_204) ;  /* 0xffffff9c00187947 */ /* 0x000fea000383ffff */
.L_x_98:
[----:B--2---:R2:W3:Y:S02]  /*af30*/  SYNCS.PHASECHK.TRANS64.TRYWAIT P0, [R8+URZ+0x120], R5 ;  /* 0x00012005080075a7 */ /* 0x0044e400080011ff */
[----:B---3--:R-:W-:Y:S05]  /*af40*/  @!P0 NANOSLEEP.SYNCS 0x989680 ;  /* 0x009896800000895d */ /* 0x008fea0003900000 */
[----:B------:R-:W3:Y:S02]  /*af50*/  @!P0 SYNCS.PHASECHK.TRANS64 P0, [R8+URZ+0x120], R5 ;  /* 0x00012005080085a7 */ /* 0x000ee400080010ff */
[----:B---3--:R-:W-:Y:S05]  /*af60*/  @!P0 BRA `(.L_x_98) ;  /* 0xfffffffc00f08947 */ /* 0x008fea000383ffff */
[----:B------:R-:W-:Y:S05]  /*af70*/  BRA `(.L_x_205) ;  /* 0xffffffa000507947 */ /* 0x000fea000383ffff */
.L_x_101:
[----:B------:R-:W-:Y:S07]  /*af80*/  MOV R0, UR21 ;  /* 0x0000001500007c02 */ /* 0x000fee0008000f00 */
.L_x_206:
[----:B--2---:R2:W3:Y:S02]  /*af90*/  SYNCS.PHASECHK.TRANS64.TRYWAIT P1, [R0+URZ+0x118], R5 ;  /* 0x00011805000075a7 */ /* 0x0044e400080211ff */
[----:B---3--:R-:W-:Y:S05]  /*afa0*/  @!P1 NANOSLEEP.SYNCS 0x989680 ;  /* 0x009896800000995d */ /* 0x008fea0003900000 */
[----:B------:R-:W3:Y:S02]  /*afb0*/  @!P1 SYNCS.PHASECHK.TRANS64 P1, [R0+URZ+0x118], R5 ;  /* 0x00011805000095a7 */ /* 0x000ee400080210ff */
[----:B---3--:R-:W-:Y:S05]  /*afc0*/  @!P1 BRA `(.L_x_206) ;  /* 0xfffffffc00f09947 */ /* 0x008fea000383ffff */
[----:B------:R-:W-:Y:S05]  /*afd0*/  BRA `(.L_x_100) ;  /* 0xffffffa400cc7947 */ /* 0x000fea000383ffff */
.L_x_104:
[----:B--2---:R-:W-:Y:S07]  /*afe0*/  MOV R5, UR21 ;  /* 0x0000001500057c02 */ /* 0x004fee0008000f00 */
.L_x_207:
[----:B--2---:R2:W3:Y:S02]  /*aff0*/  SYNCS.PHASECHK.TRANS64.TRYWAIT P0, [R5+URZ+0xf0], R4 ;  /* 0x0000f004050075a7 */ /* 0x0044e400080011ff */
[----:B---3--:R-:W-:Y:S05]  /*b000*/  @!P0 NANOSLEEP.SYNCS 0x989680 ;  /* 0x009896800000895d */ /* 0x008fea0003900000 */
[----:B------:R-:W3:Y:S02]  /*b010*/  @!P0 SYNCS.PHASECHK.TRANS64 P0, [R5+URZ+0xf0], R4 ;  /* 0x0000f004050085a7 */ /* 0x000ee400080010ff */
[----:B---3--:R-:W-:Y:S05]  /*b020*/  @!P0 BRA `(.L_x_207) ;  /* 0xfffffffc00f08947 */ /* 0x008fea000383ffff */
[----:B------:R-:W-:Y:S05]  /*b030*/  BRA `(.L_x_208) ;  /* 0xffffffa800247947 */ /* 0x000fea000383ffff */
.L_x_105:
[----:B------:R-:W-:Y:S07]  /*b040*/  MOV R5, UR21 ;  /* 0x0000001500057c02 */ /* 0x000fee0008000f00 */
.L_x_209:
[----:B--2---:R2:W3:Y:S02]  /*b050*/  SYNCS.PHASECHK.TRANS64.TRYWAIT P0, [R5+URZ+0xf8], R4 ;  /* 0x0000f804050075a7 */ /* 0x0044e400080011ff */
[----:B---3--:R-:W-:Y:S05]  /*b060*/  @!P0 NANOSLEEP.SYNCS 0x989680 ;  /* 0x009896800000895d */ /* 0x008fea0003900000 */
[----:B------:R-:W3:Y:S02]  /*b070*/  @!P0 SYNCS.PHASECHK.TRANS64 P0, [R5+URZ+0xf8], R4 ;  /* 0x0000f804050085a7 */ /* 0x000ee400080010ff */
[----:B---3--:R-:W-:Y:S05]  /*b080*/  @!P0 BRA `(.L_x_209) ;  /* 0xfffffffc00f08947 */ /* 0x008fea000383ffff */
[----:B------:R-:W-:Y:S05]  /*b090*/  BRA `(.L_x_210) ;  /* 0xffffffa800607947 */ /* 0x000fea000383ffff */
.L_x_106:
[----:B--2---:R-:W-:Y:S07]  /*b0a0*/  MOV R5, UR21 ;  /* 0x0000001500057c02 */ /* 0x004fee0008000f00 */
.L_x_211:
[----:B--2---:R2:W3:Y:S02]  /*b0b0*/  SYNCS.PHASECHK.TRANS64.TRYWAIT P0, [R5+URZ+0x100], R4 ;  /* 0x00010004050075a7 */ /* 0x0044e400080011ff */
[----:B---3--:R-:W-:Y:S05]  /*b0c0*/  @!P0 NANOSLEEP.SYNCS 0x989680 ;  /* 0x009896800000895d */ /* 0x008fea0003900000 */
[----:B------:R-:W3:Y:S02]  /*b0d0*/  @!P0 SYNCS.PHASECHK.TRANS64 P0, [R5+URZ+0x100], R4 ;  /* 0x00010004050085a7 */ /* 0x000ee400080010ff */
[----:B---3--:R-:W-:Y:S05]  /*b0e0*/  @!P0 BRA `(.L_x_211) ;  /* 0xfffffffc00f08947 */ /* 0x008fea000383ffff */
[----:B------:R-:W-:Y:S05]  /*b0f0*/  BRA `(.L_x_212) ;  /* 0xffffffa800a87947 */ /* 0x000fea000383ffff */
.L_x_107:
[----:B--2---:R-:W-:Y:S07]  /*b100*/  MOV R5, UR21 ;  /* 0x0000001500057c02 */ /* 0x004fee0008000f00 */
.L_x_213:
[----:B--2---:R2:W3:Y:S02]  /*b110*/  SYNCS.PHASECHK.TRANS64.TRYWAIT P0, [R5+URZ+0x108], R4 ;  /* 0x00010804050075a7 */ /* 0x0044e400080011ff */
[----:B---3--:R-:W-:Y:S05]  /*b120*/  @!P0 NANOSLEEP.SYNCS 0x989680 ;  /* 0x009896800000895d */ /* 0x008fea0003900000 */
[----:B------:R-:W3:Y:S02]  /*b130*/  @!P0 SYNCS.PHASECHK.TRANS64 P0, [R5+URZ+0x108], R4 ;  /* 0x00010804050085a7 */ /* 0x000ee400080010ff */
[----:B---3--:R-:W-:Y:S05]  /*b140*/  @!P0 BRA `(.L_x_213) ;  /* 0xfffffffc00f08947 */ /* 0x008fea000383ffff */
[----:B------:R-:W-:Y:S05]  /*b150*/  BRA `(.L_x_214) ;  /* 0xffffffa800f47947 */ /* 0x000fea000383ffff */
.L_x_109:
[----:B------:R-:W-:-:S07]  /*b160*/  MOV R0, UR21 ;  /* 0x0000001500007c02 */ /* 0x000fce0008000f00 */
.L_x_215:
[----:B--2---:R2:W3:Y:S02]  /*b170*/  SYNCS.PHASECHK.TRANS64.TRYWAIT P0, [R0+URZ+0xf0], R3 ;  /* 0x0000f003000075a7 */ /* 0x0044e400080011ff */
[----:B---3--:R-:W-:Y:S05]  /*b180*/  @!P0 NANOSLEEP.SYNCS 0x989680 ;  /* 0x009896800000895d */ /* 0x008fea0003900000 */
[----:B------:R-:W3:Y:S02]  /*b190*/  @!P0 SYNCS.PHASECHK.TRANS64 P0, [R0+URZ+0xf0], R3 ;  /* 0x0000f003000085a7 */ /* 0x000ee400080010ff */
[----:B---3--:R-:W-:Y:S05]  /*b1a0*/  @!P0 BRA `(.L_x_215) ;  /* 0xfffffffc00f08947 */ /* 0x008fea000383ffff */
[----:B------:R-:W-:Y:S05]  /*b1b0*/  BRA `(.L_x_216) ;  /* 0xffffffac00687947 */ /* 0x000fea000383ffff */
.L_x_110:
[----:B--2---:R-:W-:-:S07]  /*b1c0*/  MOV R0, UR21 ;  /* 0x0000001500007c02 */ /* 0x004fce0008000f00 */
.L_x_217:
[----:B--2---:R2:W3:Y:S02]  /*b1d0*/  SYNCS.PHASECHK.TRANS64.TRYWAIT P0, [R0+URZ+0xf8], R3 ;  /* 0x0000f803000075a7 */ /* 0x0044e400080011ff */
[----:B---3--:R-:W-:Y:S05]  /*b1e0*/  @!P0 NANOSLEEP.SYNCS 0x989680 ;  /* 0x009896800000895d */ /* 0x008fea0003900000 */
[----:B------:R-:W3:Y:S02]  /*b1f0*/  @!P0 SYNCS.PHASECHK.TRANS64 P0, [R0+URZ+0xf8], R3 ;  /* 0x0000f803000085a7 */ /* 0x000ee400080010ff */
[----:B---3--:R-:W-:Y:S05]  /*b200*/  @!P0 BRA `(.L_x_217) ;  /* 0xfffffffc00f08947 */ /* 0x008fea000383ffff */
[----:B------:R-:W-:Y:S05]  /*b210*/  BRA `(.L_x_218) ;  /* 0xffffffac00587947 */ /* 0x000fea000383ffff */
.L_x_111:
[----:B--2---:R-:W-:-:S07]  /*b220*/  MOV R0, UR21 ;  /* 0x0000001500007c02 */ /* 0x004fce0008000f00 */
.L_x_219:
[----:B--2---:R2:W3:Y:S02]  /*b230*/  SYNCS.PHASECHK.TRANS64.TRYWAIT P0, [R0+URZ+0x100], R3 ;  /* 0x00010003000075a7 */ /* 0x0044e400080011ff */
[----:B---3--:R-:W-:Y:S05]  /*b240*/  @!P0 NANOSLEEP.SYNCS 0x989680 ;  /* 0x009896800000895d */ /* 0x008fea0003900000 */
[----:B------:R-:W3:Y:S02]  /*b250*/  @!P0 SYNCS.PHASECHK.TRANS64 P0, [R0+URZ+0x100], R3 ;  /* 0x00010003000085a7 */ /* 0x000ee400080010ff */
[----:B---3--:R-:W-:Y:S05]  /*b260*/  @!P0 BRA `(.L_x_219) ;  /* 0xfffffffc00f08947 */ /* 0x008fea000383ffff */
[----:B------:R-:W-:Y:S05]  /*b270*/  BRA `(.L_x_220) ;  /* 0xffffffac00487947 */ /* 0x000fea000383ffff */
.L_x_113:
[----:B-1----:R1:W2:Y:S02]  /*b280*/  SYNCS.PHASECHK.TRANS64.TRYWAIT P0, [R3+URZ+0x120], R0 ;  /* 0x00012000030075a7 */ /* 0x0022a400080011ff */
[----:B--2---:R-:W-:Y:S05]  /*b290*/  @!P0 NANOSLEEP.SYNCS 0x989680 ;  /* 0x009896800000895d */ /* 0x004fea0003900000 */
[----:B------:R-:W2:Y:S02]  /*b2a0*/  @!P0 SYNCS.PHASECHK.TRANS64 P0, [R3+URZ+0x120], R0 ;  /* 0x00012000030085a7 */ /* 0x000ea400080010ff */
[----:B--2---:R-:W-:Y:S05]  /*b2b0*/  @!P0 BRA `(.L_x_113) ;  /* 0xfffffffc00f08947 */ /* 0x004fea000383ffff */
[----:B------:R-:W-:Y:S05]  /*b2c0*/  BRA `(.L_x_221) ;  /* 0xffffffb000087947 */ /* 0x000fea000383ffff */
.L_x_124:
[----:B-1----:R-:W-:Y:S04]  /*b2d0*/  MOV R2, UR44 ;  /* 0x0000002c00027c02 */ /* 0x002fe80008000f00 */
[----:B------:R1:W2:Y:S03]  /*b2e0*/  SYNCS.PHASECHK.TRANS64.TRYWAIT P1, [R2+URZ+0xd0], R3 ;  /* 0x0000d003020075a7 */ /* 0x0002a600080211ff */
[----:B--2---:R-:W-:Y:S05]  /*b2f0*/  @!P1 NANOSLEEP.SYNCS 0x989680 ;  /* 0x009896800000995d */ /* 0x004fea0003900000 */
[----:B------:R-:W2:Y:S02]  /*b300*/  @!P1 SYNCS.PHASECHK.TRANS64 P1, [R2+URZ+0xd0], R3 ;  /* 0x0000d003020095a7 */ /* 0x000ea400080210ff */
[----:B--2---:R-:W-:Y:S05]  /*b310*/  @!P1 BRA `(.L_x_124) ;  /* 0xfffffffc00ec9947 */ /* 0x004fea000383ffff */
[----:B------:R-:W-:Y:S05]  /*b320*/  BRA `(.L_x_123) ;  /* 0xffffffbc00787947 */ /* 0x000fea000383ffff */
.L_x_126:
[----:B-1----:R1:W4:Y:S02]  /*b330*/  SYNCS.PHASECHK.TRANS64.TRYWAIT P0, [R99+URZ+0x140], R0 ;  /* 0x00014000630075a7 */ /* 0x00232400080011ff */
[----:B----4-:R-:W-:Y:S05]  /*b340*/  @!P0 NANOSLEEP.SYNCS 0x989680 ;  /* 0x009896800000895d */ /* 0x010fea0003900000 */
[----:B------:R-:W4:Y:S02]  /*b350*/  @!P0 SYNCS.PHASECHK.TRANS64 P0, [R99+URZ+0x140], R0 ;  /* 0x00014000630085a7 */ /* 0x000f2400080010ff */
[----:B----4-:R-:W-:Y:S05]  /*b360*/  @!P0 BRA `(.L_x_126) ;  /* 0xfffffffc00f08947 */ /* 0x010fea000383ffff */
[----:B------:R-:W-:Y:S05]  /*b370*/  BRA `(.L_x_125) ;  /* 0xffffffbc00a07947 */ /* 0x000fea000383ffff */
.L_x_135:
[----:B---3--:R3:W4:Y:S02]  /*b380*/  SYNCS.PHASECHK.TRANS64.TRYWAIT P0, [R3+URZ+0xd0], R0 ;  /* 0x0000d000030075a7 */ /* 0x00872400080011ff */
[----:B----4-:R-:W-:Y:S05]  /*b390*/  @!P0 NANOSLEEP.SYNCS 0x989680 ;  /* 0x009896800000895d */ /* 0x010fea0003900000 */
[----:B------:R-:W4:Y:S02]  /*b3a0*/  @!P0 SYNCS.PHASECHK.TRANS64 P0, [R3+URZ+0xd0], R0 ;  /* 0x0000d000030085a7 */ /* 0x000f2400080010ff */
[----:B----4-:R-:W-:Y:S05]  /*b3b0*/  @!P0 BRA `(.L_x_135) ;  /* 0xfffffffc00f08947 */ /* 0x010fea000383ffff */
[----:B------:R-:W-:Y:S05]  /*b3c0*/  BRA `(.L_x_134) ;  /* 0xffffffc8007c7947 */ /* 0x000fea000383ffff */
.L_x_143:
[----:B---3--:R3:W4:Y:S02]  /*b3d0*/  SYNCS.PHASECHK.TRANS64.TRYWAIT P0, [R62+URZ+0xd0], R5 ;  /* 0x0000d0053e0075a7 */ /* 0x00872400080011ff */
[----:B----4-:R-:W-:Y:S05]  /*b3e0*/  @!P0 NANOSLEEP.SYNCS 0x989680 ;  /* 0x009896800000895d */ /* 0x010fea0003900000 */
[----:B------:R-:W4:Y:S02]  /*b3f0*/  @!P0 SYNCS.PHASECHK.TRANS64 P0, [R62+URZ+0xd0], R5 ;  /* 0x0000d0053e0085a7 */ /* 0x000f2400080010ff */
[----:B----4-:R-:W-:Y:S05]  /*b400*/  @!P0 BRA `(.L_x_143) ;  /* 0xfffffffc00f08947 */ /* 0x010fea000383ffff */
[----:B------:R-:W-:Y:S05]  /*b410*/  BRA `(.L_x_142) ;  /* 0xffffffd400807947 */ /* 0x000fea000383ffff */
.L_x_151:
[----:B---3--:R3:W4:Y:S02]  /*b420*/  SYNCS.PHASECHK.TRANS64.TRYWAIT P0, [R62+URZ+0xd0], R5 ;  /* 0x0000d0053e0075a7 */ /* 0x00872400080011ff */
[----:B----4-:R-:W-:Y:S05]  /*b430*/  @!P0 NANOSLEEP.SYNCS 0x989680 ;  /* 0x009896800000895d */ /* 0x010fea0003900000 */
[----:B------:R-:W4:Y:S02]  /*b440*/  @!P0 SYNCS.PHASECHK.TRANS64 P0, [R62+URZ+0xd0], R5 ;  /* 0x0000d0053e0085a7 */ /* 0x000f2400080010ff */
[----:B----4-:R-:W-:Y:S05]  /*b450*/  @!P0 BRA `(.L_x_151) ;  /* 0xfffffffc00f08947 */ /* 0x010fea000383ffff */
[----:B------:R-:W-:Y:S05]  /*b460*/  BRA `(.L_x_150) ;  /* 0xffffffe000847947 */ /* 0x000fea000383ffff */
        .weak           $__internal_0_$__cuda_sm10x_tcgen05_guardrail_trap_col_being_dealloced_not_returned_by_alloc
        .type           $__internal_0_$__cuda_sm10x_tcgen05_guardrail_trap_col_being_dealloced_not_returned_by_alloc,@function
        .size           $__internal_0_$__cuda_sm10x_tcgen05_guardrail_trap_col_being_dealloced_not_returned_by_alloc,($__internal_1_$__cuda_sm10x_tcgen05_guardrail_trap_phase_invalid_during_alloc - $__internal_0_$__cuda_sm10x_tcgen05_guardrail_trap_col_being_dealloced_not_returned_by_alloc)
$__internal_0_$__cuda_sm10x_tcgen05_guardrail_trap_col_being_dealloced_not_returned_by_alloc:
[----:B------:R-:W-:Y:S05]  /*b470*/  BPT.TRAP 0x1 ;  /* 0x000000040000795c */ /* 0x000fea0000300000 */
[----:B------:R-:W-:-:S04]  /*b480*/  HFMA2 R3, -RZ, RZ, 0, 0 ;  /* 0x00000000ff037431 */ /* 0x000fc800000001ff */
[----:B------:R-:W-:Y:S05]  /*b490*/  RET.REL.NODEC R2 `(_ZN7cutlass13device_kernelINS_4gemm6kernel13GemmUniversalIN4cute5tupleIJiiiiEEENS1_10collective13CollectiveMmaINS1_46MainloopSm100TmaUmmaWarpSpecializedBlockScaledILi13ELi2ELi2ENS5_IJNS4_1CILi4EEENSA_ILi1EEESC_EEEEENS5_IJNSA_ILi256EEENSA_ILi128EEESG_EEENS5_IJNS_12float_e2m1_tENS_13float_ue4m3_tEEEENS5_IJNS5_IJlSC_lEEENS4_6LayoutINS5_IJNS5_IJNS5_IJNSA_ILi32EEESB_EEEiEEENS5_IJNS5_IJNSA_ILi16EEESB_EEEiEEENS5_IJSC_iEEEEEENS5_IJSS_NS5_IJNS5_IJNSA_ILi0EEESC_EEENSA_ILi512EEEEEENS5_IJSV_iEEEEEEEEEEESK_S12_NS4_8TiledMMAINS4_8MMA_AtomIJNS4_23SM100_MMA_MXF4_2x1SM_SSISI_SI_fSJ_Li256ELi128ELi16ELNS4_4UMMA5MajorE0ELS17_0ELNS16_7ScaleInE0ELS18_0EEEEEENSM_INS5_IJSC_SC_SC_EEENS5_IJSV_SV_SV_EEEEENS5_IJNS4_10UnderscoreES1E_S1E_EEEEENS5_IJNS4_18SM100_TMA_2SM_LOADES1H_EEENS5_IJNS4_14ComposedLayoutINS4_7SwizzleILi2ELi4ELi3EEENS4_18smem_ptr_flag_bitsILi4EEENSM_INS5_IJNSA_ILi8EEESG_EEENS5_IJSG_SC_EEEEEEENSM_INS5_IJNS5_IJNS5_IJSO_SC_EEESR_EEESC_NS5_IJSC_NSA_ILi2EEEEEEEEENS5_IJNS5_IJNS5_IJSR_SX_EEESW_EEESV_NS5_IJSB_SX_EEEEEEEEEEEvNS4_8identityENS5_IJNS4_28SM100_TMA_2SM_LOAD_MULTICASTES25_EEES23_vS24_EENS_8epilogue10collective18CollectiveEpilogueINS28_23Sm100TmaWarpSpecializedILi4ELi2ELi32ELb1ELb0EEEJNS5_IJSG_SG_SG_EEENS5_IJNSM_ISG_SC_EENSM_ISN_SC_EEEEENS_10bfloat16_tESL_S2H_SL_NS28_6fusion15FusionCallbacksIS2C_NS2I_17LinearCombinationIS2H_fS2H_fLNS_15FloatRoundStyleE2EEES2D_S2G_JEEENS4_5SM1004TMEM4LOAD26SM100_TMEM_LOAD_32dp32b32xENS4_13SM90_TMA_LOADENS1J_IS1L_NS1M_ILi16EEENSM_INS5_IJS1O_SN_EEENS5_IJSN_SC_EEEEEEENS4_39AutoVectorizingCopyWithAssumedAlignmentILi128EEENS4_14SM90_TMA_STOREES2X_S2Z_S2Z_EEEvvEEEEvNT_6ParamsE) ;  /* 0xffffff4802d87950 */ /* 0x000fea0003c3ffff */
        .weak           $__internal_1_$__cuda_sm10x_tcgen05_guardrail_trap_phase_invalid_during_alloc
        .type           $__internal_1_$__cuda_sm10x_tcgen05_guardrail_trap_phase_invalid_during_alloc,@function
        .size           $__internal_1_$__cuda_sm10x_tcgen05_guardrail_trap_phase_invalid_during_alloc,($__internal_2_$__cuda_sm10x_tcgen05_guardrail_trap_unallocated_columns_being_dealloced - $__internal_1_$__cuda_sm10x_tcgen05_guardrail_trap_phase_invalid_during_alloc)
$__internal_1_$__cuda_sm10x_tcgen05_guardrail_trap_phase_invalid_during_alloc:
[----:B------:R-:W-:Y:S05]  /*b4a0*/  BPT.TRAP 0x1 ;  /* 0x000000040000795c */ /* 0x000fea0000300000 */
[----:B------:R-:W-:-:S04]  /*b4b0*/  MOV R5, 0x0 ;  /* 0x0000000000057802 */ /* 0x000fc80000000f00 */
[----:B------:R-:W-:Y:S05]  /*b4c0*/  RET.REL.NODEC R4 `(_ZN7cutlass13device_kernelINS_4gemm6kernel13GemmUniversalIN4cute5tupleIJiiiiEEENS1_10collective13CollectiveMmaINS1_46MainloopSm100TmaUmmaWarpSpecializedBlockScaledILi13ELi2ELi2ENS5_IJNS4_1CILi4EEENSA_ILi1EEESC_EEEEENS5_IJNSA_ILi256EEENSA_ILi128EEESG_EEENS5_IJNS_12float_e2m1_tENS_13float_ue4m3_tEEEENS5_IJNS5_IJlSC_lEEENS4_6LayoutINS5_IJNS5_IJNS5_IJNSA_ILi32EEESB_EEEiEEENS5_IJNS5_IJNSA_ILi16EEESB_EEEiEEENS5_IJSC_iEEEEEENS5_IJSS_NS5_IJNS5_IJNSA_ILi0EEESC_EEENSA_ILi512EEEEEENS5_IJSV_iEEEEEEEEEEESK_S12_NS4_8TiledMMAINS4_8MMA_AtomIJNS4_23SM100_MMA_MXF4_2x1SM_SSISI_SI_fSJ_Li256ELi128ELi16ELNS4_4UMMA5MajorE0ELS17_0ELNS16_7ScaleInE0ELS18_0EEEEEENSM_INS5_IJSC_SC_SC_EEENS5_IJSV_SV_SV_EEEEENS5_IJNS4_10UnderscoreES1E_S1E_EEEEENS5_IJNS4_18SM100_TMA_2SM_LOADES1H_EEENS5_IJNS4_14ComposedLayoutINS4_7SwizzleILi2ELi4ELi3EEENS4_18smem_ptr_flag_bitsILi4EEENSM_INS5_IJNSA_ILi8EEESG_EEENS5_IJSG_SC_EEEEEEENSM_INS5_IJNS5_IJNS5_IJSO_SC_EEESR_EEESC_NS5_IJSC_NSA_ILi2EEEEEEEEENS5_IJNS5_IJNS5_IJSR_SX_EEESW_EEESV_NS5_IJSB_SX_EEEEEEEEEEEvNS4_8identityENS5_IJNS4_28SM100_TMA_2SM_LOAD_MULTICASTES25_EEES23_vS24_EENS_8epilogue10collective18CollectiveEpilogueINS28_23Sm100TmaWarpSpecializedILi4ELi2ELi32ELb1ELb0EEEJNS5_IJSG_SG_SG_EEENS5_IJNSM_ISG_SC_EENSM_ISN_SC_EEEEENS_10bfloat16_tESL_S2H_SL_NS28_6fusion15FusionCallbacksIS2C_NS2I_17LinearCombinationIS2H_fS2H_fLNS_15FloatRoundStyleE2EEES2D_S2G_JEEENS4_5SM1004TMEM4LOAD26SM100_TMEM_LOAD_32dp32b32xENS4_13SM90_TMA_LOADENS1J_IS1L_NS1M_ILi16EEENSM_INS5_IJS1O_SN_EEENS5_IJSN_SC_EEEEEEENS4_39AutoVectorizingCopyWithAssumedAlignmentILi128EEENS4_14SM90_TMA_STOREES2X_S2Z_S2Z_EEEvvEEEEvNT_6ParamsE) ;  /* 0xffffff4804cc7950 */ /* 0x000fea0003c3ffff */
        .weak           $__internal_2_$__cuda_sm10x_tcgen05_guardrail_trap_unallocated_columns_being_dealloced
        .type           $__internal_2_$__cuda_sm10x_tcgen05_guardrail_trap_unallocated_columns_being_dealloced,@function
        .size           $__internal_2_$__cuda_sm10x_tcgen05_guardrail_trap_unallocated_columns_being_dealloced,(.L_x_223 - $__internal_2_$__cuda_sm10x_tcgen05_guardrail_trap_unallocated_columns_being_dealloced)
$__internal_2_$__cuda_sm10x_tcgen05_guardrail_trap_unallocated_columns_being_dealloced:
[----:B------:R-:W-:Y:S05]  /*b4d0*/  BPT.TRAP 0x1 ;  /* 0x000000040000795c */ /* 0x000fea0000300000 */
[----:B------:R-:W-:-:S04]  /*b4e0*/  HFMA2 R3, -RZ, RZ, 0, 0 ;  /* 0x00000000ff037431 */ /* 0x000fc800000001ff */
[----:B------:R-:W-:Y:S05]  /*b4f0*/  RET.REL.NODEC R2 `(_ZN7cutlass13device_kernelINS_4gemm6kernel13GemmUniversalIN4cute5tupleIJiiiiEEENS1_10collective13CollectiveMmaINS1_46MainloopSm100TmaUmmaWarpSpecializedBlockScaledILi13ELi2ELi2ENS5_IJNS4_1CILi4EEENSA_ILi1EEESC_EEEEENS5_IJNSA_ILi256EEENSA_ILi128EEESG_EEENS5_IJNS_12float_e2m1_tENS_13float_ue4m3_tEEEENS5_IJNS5_IJlSC_lEEENS4_6LayoutINS5_IJNS5_IJNS5_IJNSA_ILi32EEESB_EEEiEEENS5_IJNS5_IJNSA_ILi16EEESB_EEEiEEENS5_IJSC_iEEEEEENS5_IJSS_NS5_IJNS5_IJNSA_ILi0EEESC_EEENSA_ILi512EEEEEENS5_IJSV_iEEEEEEEEEEESK_S12_NS4_8TiledMMAINS4_8MMA_AtomIJNS4_23SM100_MMA_MXF4_2x1SM_SSISI_SI_fSJ_Li256ELi128ELi16ELNS4_4UMMA5MajorE0ELS17_0ELNS16_7ScaleInE0ELS18_0EEEEEENSM_INS5_IJSC_SC_SC_EEENS5_IJSV_SV_SV_EEEEENS5_IJNS4_10UnderscoreES1E_S1E_EEEEENS5_IJNS4_18SM100_TMA_2SM_LOADES1H_EEENS5_IJNS4_14ComposedLayoutINS4_7SwizzleILi2ELi4ELi3EEENS4_18smem_ptr_flag_bitsILi4EEENSM_INS5_IJNSA_ILi8EEESG_EEENS5_IJSG_SC_EEEEEEENSM_INS5_IJNS5_IJNS5_IJSO_SC_EEESR_EEESC_NS5_IJSC_NSA_ILi2EEEEEEEEENS5_IJNS5_IJNS5_IJSR_SX_EEESW_EEESV_NS5_IJSB_SX_EEEEEEEEEEEvNS4_8identityENS5_IJNS4_28SM100_TMA_2SM_LOAD_MULTICASTES25_EEES23_vS24_EENS_8epilogue10collective18CollectiveEpilogueINS28_23Sm100TmaWarpSpecializedILi4ELi2ELi32ELb1ELb0EEEJNS5_IJSG_SG_SG_EEENS5_IJNSM_ISG_SC_EENSM_ISN_SC_EEEEENS_10bfloat16_tESL_S2H_SL_NS28_6fusion15FusionCallbacksIS2C_NS2I_17LinearCombinationIS2H_fS2H_fLNS_15FloatRoundStyleE2EEES2D_S2G_JEEENS4_5SM1004TMEM4LOAD26SM100_TMEM_LOAD_32dp32b32xENS4_13SM90_TMA_LOADENS1J_IS1L_NS1M_ILi16EEENSM_INS5_IJS1O_SN_EEENS5_IJSN_SC_EEEEEEENS4_39AutoVectorizingCopyWithAssumedAlignmentILi128EEENS4_14SM90_TMA_STOREES2X_S2Z_S2Z_EEEvvEEEEvNT_6ParamsE) ;  /* 0xffffff4802c07950 */ /* 0x000fea0003c3ffff */
.L_x_222:
[----:B------:R-:W-:-:S00]  /*b500*/  BRA `(.L_x_222) ;  /* 0xfffffffc00fc7947 */ /* 0x000fc0000383ffff */
[----:B------:R-:W-:-:S00]  /*b510*/  NOP ;  /* 0x0000000000007918 */ /* 0x000fc00000000000 */
        /* <DEDUP_REMOVED lines=14> */
.L_x_223:


//--------------------- .nv.global.init           --------------------------
	.section	.nv.global.init,"aw",@progbits
.nv.global.init:
	.type		$str$29,@object
	.size		$str$29,($str$30 - $str$29)
$str$29:
        /*0000*/ 	.byte	0x28, 0x61, 0x64, 0x64, 0x72, 0x65, 0x73, 0x73, 0x20, 0x26, 0x20, 0x6d, 0x61, 0x73, 0x6b, 0x29
        /*0010*/ 	.byte	0x20, 0x3d, 0x3d, 0x20, 0x30, 0x00
	.type		$str$30,@object
	.size		$str$30,($str$26 - $str$30)
$str$30:
        /*0016*/ 	.byte	0x2f, 0x74, 0x6d, 0x70, 0x2f, 0x63, 0x75, 0x74, 0x6c, 0x61, 0x73, 0x73, 0x5f, 0x73, 0x77, 0x65
        /*0026*/ 	.byte	0x65, 0x70, 0x5f, 0x73, 0x72, 0x63, 0x2f, 0x69, 0x6e, 0x63, 0x6c, 0x75, 0x64, 0x65, 0x2f, 0x63
        /*0036*/ 	.byte	0x75, 0x74, 0x65, 0x2f, 0x70, 0x6f, 0x69, 0x6e, 0x74, 0x65, 0x72, 0x5f, 0x66, 0x6c, 0x61, 0x67
        /*0046*/ 	.byte	0x67, 0x65, 0x64, 0x2e, 0x68, 0x70, 0x70, 0x00
	.type		$str$26,@object
	.size		$str$26,($str$25 - $str$26)
$str$26:
        /*004e*/ 	.byte	0x2f, 0x74, 0x6d, 0x70, 0x2f, 0x63, 0x75, 0x74, 0x6c, 0x61, 0x73, 0x73, 0x5f, 0x73, 0x77, 0x65
        /*005e*/ 	.byte	0x65, 0x70, 0x5f, 0x73, 0x72, 0x63, 0x2f, 0x69, 0x6e, 0x63, 0x6c, 0x75, 0x64, 0x65, 0x2f, 0x63
        /*006e*/ 	.byte	0x75, 0x74, 0x65, 0x2f, 0x61, 0x74, 0x6f, 0x6d, 0x2f, 0x63, 0x6f, 0x70, 0x79, 0x5f, 0x74, 0x72
        /*007e*/ 	.byte	0x61, 0x69, 0x74, 0x73, 0x5f, 0x73, 0x6d, 0x31, 0x30, 0x30, 0x2e, 0x68, 0x70, 0x70, 0x00
	.type		$str$25,@object
	.size		$str$25,(__unnamed_1 - $str$25)
$str$25:
        /*008d*/ 	.byte	0x28, 0x28, 0x75, 0x69, 0x6e, 0x74, 0x33, 0x32, 0x5f, 0x74, 0x28, 0x74, 0x68, 0x72, 0x65, 0x61
        /*009d*/ 	.byte	0x64, 0x49, 0x64, 0x78, 0x2e, 0x78, 0x29, 0x20, 0x2f, 0x20, 0x33, 0x32, 0x29, 0x20, 0x25, 0x20
        /*00ad*/ 	.byte	0x34, 0x29, 0x20, 0x3d, 0x3d, 0x20, 0x28, 0x28, 0x28, 0x74, 0x6d, 0x65, 0x6d, 0x5f, 0x61, 0x64
        /*00bd*/ 	.byte	0x64, 0x72, 0x20, 0x3e, 0x3e, 0x20, 0x31, 0x36, 0x29, 0x20, 0x2f, 0x20, 0x33, 0x32, 0x29, 0x20
        /*00cd*/ 	.byte	0x25, 0x20, 0x34, 0x29, 0x00
	.type		__unnamed_1,@object
	.size		__unnamed_1,(__unnamed_2 - __unnamed_1)
__unnamed_1:
        /*00d2*/ 	.byte	0x61, 0x75, 0x74, 0x6f, 0x20, 0x63, 0x75, 0x74, 0x65, 0x3a, 0x3a, 0x61, 0x73, 0x5f, 0x70, 0x6f
        /* <DEDUP_REMOVED lines=24> */
        /*0262*/ 	.byte	0x34, 0x30, 0x39, 0x36, 0x3e, 0x3e, 0x3e, 0x3e, 0x5d, 0x00
	.type		__unnamed_2,@object
	.size		__unnamed_2,(.L_2 - __unnamed_2)
__unnamed_2:
        /* <DEDUP_REMOVED lines=42> */
        /*050c*/ 	.byte	0x3e, 0x3e, 0x5d, 0x00
.L_2:


//--------------------- .nv.shared._ZN7cutlass13device_kernelINS_4gemm6kernel13GemmUniversalIN4cute5tupleIJiiiiEEENS1_10collective13CollectiveMmaINS1_46MainloopSm100TmaUmmaWarpSpecializedBlockScaledILi13ELi2ELi2ENS5_IJNS4_1CILi4EEENSA_ILi1EEESC_EEEEENS5_IJNSA_ILi256EEENSA_ILi128EEESG_EEENS5_IJNS_12float_e2m1_tENS_13float_ue4m3_tEEEENS5_IJNS5_IJlSC_lEEENS4_6LayoutINS5_IJNS5_IJNS5_IJNSA_ILi32EEESB_EEEiEEENS5_IJNS5_IJNSA_ILi16EEESB_EEEiEEENS5_IJSC_iEEEEEENS5_IJSS_NS5_IJNS5_IJNSA_ILi0EEESC_EEENSA_ILi512EEEEEENS5_IJSV_iEEEEEEEEEEESK_S12_NS4_8TiledMMAINS4_8MMA_AtomIJNS4_23SM100_MMA_MXF4_2x1SM_SSISI_SI_fSJ_Li256ELi128ELi16ELNS4_4UMMA5MajorE0ELS17_0ELNS16_7ScaleInE0ELS18_0EEEEEENSM_INS5_IJSC_SC_SC_EEENS5_IJSV_SV_SV_EEEEENS5_IJNS4_10UnderscoreES1E_S1E_EEEEENS5_IJNS4_18SM100_TMA_2SM_LOADES1H_EEENS5_IJNS4_14ComposedLayoutINS4_7SwizzleILi2ELi4ELi3EEENS4_18smem_ptr_flag_bitsILi4EEENSM_INS5_IJNSA_ILi8EEESG_EEENS5_IJSG_SC_EEEEEEENSM_INS5_IJNS5_IJNS5_IJSO_SC_EEESR_EEESC_NS5_IJSC_NSA_ILi2EEEEEEEEENS5_IJNS5_IJNS5_IJSR_SX_EEESW_EEESV_NS5_IJSB_SX_EEEEEEEEEEEvNS4_8identityENS5_IJNS4_28SM100_TMA_2SM_LOAD_MULTICASTES25_EEES23_vS24_EENS_8epilogue10collective18CollectiveEpilogueINS28_23Sm100TmaWarpSpecializedILi4ELi2ELi32ELb1ELb0EEEJNS5_IJSG_SG_SG_EEENS5_IJNSM_ISG_SC_EENSM_ISN_SC_EEEEENS_10bfloat16_tESL_S2H_SL_NS28_6fusion15FusionCallbacksIS2C_NS2I_17LinearCombinationIS2H_fS2H_fLNS_15FloatRoundStyleE2EEES2D_S2G_JEEENS4_5SM1004TMEM4LOAD26SM100_TMEM_LOAD_32dp32b32xENS4_13SM90_TMA_LOADENS1J_IS1L_NS1M_ILi16EEENSM_INS5_IJS1O_SN_EEENS5_IJSN_SC_EEEEEEENS4_39AutoVectorizingCopyWithAssumedAlignmentILi128EEENS4_14SM90_TMA_STOREES2X_S2Z_S2Z_EEEvvEEEEvNT_6ParamsE --------------------------
	.section	.nv.shared._ZN7cutlass13device_kernelINS_4gemm6kernel13GemmUniversalIN4cute5tupleIJiiiiEEENS1_10collective13CollectiveMmaINS1_46MainloopSm100TmaUmmaWarpSpecializedBlockScaledILi13ELi2ELi2ENS5_IJNS4_1CILi4EEENSA_ILi1EEESC_EEEEENS5_IJNSA_ILi256EEENSA_ILi128EEESG_EEENS5_IJNS_12float_e2m1_tENS_13float_ue4m3_tEEEENS5_IJNS5_IJlSC_lEEENS4_6LayoutINS5_IJNS5_IJNS5_IJNSA_ILi32EEESB_EEEiEEENS5_IJNS5_IJNSA_ILi16EEESB_EEEiEEENS5_IJSC_iEEEEEENS5_IJSS_NS5_IJNS5_IJNSA_ILi0EEESC_EEENSA_ILi512EEEEEENS5_IJSV_iEEEEEEEEEEESK_S12_NS4_8TiledMMAINS4_8MMA_AtomIJNS4_23SM100_MMA_MXF4_2x1SM_SSISI_SI_fSJ_Li256ELi128ELi16ELNS4_4UMMA5MajorE0ELS17_0ELNS16_7ScaleInE0ELS18_0EEEEEENSM_INS5_IJSC_SC_SC_EEENS5_IJSV_SV_SV_EEEEENS5_IJNS4_10UnderscoreES1E_S1E_EEEEENS5_IJNS4_18SM100_TMA_2SM_LOADES1H_EEENS5_IJNS4_14ComposedLayoutINS4_7SwizzleILi2ELi4ELi3EEENS4_18smem_ptr_flag_bitsILi4EEENSM_INS5_IJNSA_ILi8EEESG_EEENS5_IJSG_SC_EEEEEEENSM_INS5_IJNS5_IJNS5_IJSO_SC_EEESR_EEESC_NS5_IJSC_NSA_ILi2EEEEEEEEENS5_IJNS5_IJNS5_IJSR_SX_EEESW_EEESV_NS5_IJSB_SX_EEEEEEEEEEEvNS4_8identityENS5_IJNS4_28SM100_TMA_2SM_LOAD_MULTICASTES25_EEES23_vS24_EENS_8epilogue10collective18CollectiveEpilogueINS28_23Sm100TmaWarpSpecializedILi4ELi2ELi32ELb1ELb0EEEJNS5_IJSG_SG_SG_EEENS5_IJNSM_ISG_SC_EENSM_ISN_SC_EEEEENS_10bfloat16_tESL_S2H_SL_NS28_6fusion15FusionCallbacksIS2C_NS2I_17LinearCombinationIS2H_fS2H_fLNS_15FloatRoundStyleE2EEES2D_S2G_JEEENS4_5SM1004TMEM4LOAD26SM100_TMEM_LOAD_32dp32b32xENS4_13SM90_TMA_LOADENS1J_IS1L_NS1M_ILi16EEENSM_INS5_IJS1O_SN_EEENS5_IJSN_SC_EEEEEEENS4_39AutoVectorizingCopyWithAssumedAlignmentILi128EEENS4_14SM90_TMA_STOREES2X_S2Z_S2Z_EEEvvEEEEvNT_6ParamsE,"aw",@nobits
	.sectionflags	@""
	.align	16
	.zero		1024


//--------------------- .nv.shared.reserved.0     --------------------------
	.section	.nv.shared.reserved.0,"aw",@nobits
	.weak		__nv_reservedSMEM_offset_0_alias
	.size		__nv_reservedSMEM_offset_0_alias, 0, 64
	.other		__nv_reservedSMEM_offset_0_alias,@"STO_CUDA_RESERVED_SHARED STV_DEFAULT"
__nv_reservedSMEM_offset_0_alias:
	.zero		0
.nv.shared.reserved.0:
	.zero		64
	.weak		__nv_reservedSMEM_tcgen05_partition
	.type		__nv_reservedSMEM_tcgen05_partition,@object
	.size		__nv_reservedSMEM_tcgen05_partition,(.L_0 - __nv_reservedSMEM_tcgen05_partition)
__nv_reservedSMEM_tcgen05_partition:
	.zero		32
.L_0:


//--------------------- .nv.global                --------------------------
	.section	.nv.global,"aw",@nobits
.nv.global:
	.type		_ZN40_INTERNAL_7dae94cd_4_k_cu_6a80b5b3_305704cute1_E,@object
	.size		_ZN40_INTERNAL_7dae94cd_4_k_cu_6a80b5b3_305704cute1_E,(_ZN40_INTERNAL_7dae94cd_4_k_cu_6a80b5b3_305704cuda3std3__45__cpo6cbeginE - _ZN40_INTERNAL_7dae94cd_4_k_cu_6a80b5b3_305704cute1_E)
_ZN40_INTERNAL_7dae94cd_4_k_cu_6a80b5b3_305704cute1_E:
	.zero		1
	.type		_ZN40_INTERNAL_7dae94cd_4_k_cu_6a80b5b3_305704cuda3std3__45__cpo6cbeginE,@object
	.size		_ZN40_INTERNAL_7dae94cd_4_k_cu_6a80b5b3_305704cuda3std3__45__cpo6cbeginE,(_ZN40_INTERNAL_7dae94cd_4_k_cu_6a80b5b3_305704cuda3std3__48in_placeE - _ZN40_INTERNAL_7dae94cd_4_k_cu_6a80b5b3_305704cuda3std3__45__cpo6cbeginE)
_ZN40_INTERNAL_7dae94cd_4_k_cu_6a80b5b3_305704cuda3std3__45__cpo6cbeginE:
	.zero		1
	.type		_ZN40_INTERNAL_7dae94cd_4_k_cu_6a80b5b3_305704cuda3std3__48in_placeE,@object
	.size		_ZN40_INTERNAL_7dae94cd_4_k_cu_6a80b5b3_305704cuda3std3__48in_placeE,(_ZN40_INTERNAL_7dae94cd_4_k_cu_6a80b5b3_305704cuda3std6ranges3__45__cpo9iter_moveE - _ZN40_INTERNAL_7dae94cd_4_k_cu_6a80b5b3_305704cuda3std3__48in_placeE)
_ZN40_INTERNAL_7dae94cd_4_k_cu_6a80b5b3_305704cuda3std3__48in_placeE:
	.zero		1
	.type		_ZN40_INTERNAL_7dae94cd_4_k_cu_6a80b5b3_305704cuda3std6ranges3__45__cpo9iter_moveE,@object
	.size		_ZN40_INTERNAL_7dae94cd_4_k_cu_6a80b5b3_305704cuda3std6ranges3__45__cpo9iter_moveE,(_ZN40_INTERNAL_7dae94cd_4_k_cu_6a80b5b3_305704cuda3std3__45__cpo5beginE - _ZN40_INTERNAL_7dae94cd_4_k_cu_6a80b5b3_305704cuda3std6ranges3__45__cpo9iter_moveE)
_ZN40_INTERNAL_7dae94cd_4_k_cu_6a80b5b3_305704cuda3std6ranges3__45__cpo9iter_moveE:
	.zero		1
	.type		_ZN40_INTERNAL_7dae94cd_4_k_cu_6a80b5b3_305704cuda3std3__45__cpo5beginE,@object
	.size		_ZN40_INTERNAL_7dae94cd_4_k_cu_6a80b5b3_305704cuda3std3__45__cpo5beginE,(_ZN40_INTERNAL_7dae94cd_4_k_cu_6a80b5b3_305704cuda3std3__442_GLOBAL__N__7dae94cd_4_k_cu_6a80b5b3_305706ignoreE - _ZN40_INTERNAL_7dae94cd_4_k_cu_6a80b5b3_305704cuda3std3__45__cpo5beginE)
_ZN40_INTERNAL_7dae94cd_4_k_cu_6a80b5b3_305704cuda3std3__45__cpo5beginE:
	.zero		1
	.type		_ZN40_INTERNAL_7dae94cd_4_k_cu_6a80b5b3_305704cuda3std3__442_GLOBAL__N__7dae94cd_4_k_cu_6a80b5b3_305706ignoreE,@object
	.size		_ZN40_INTERNAL_7dae94cd_4_k_cu_6a80b5b3_305704cuda3std3__442_GLOBAL__N__7dae94cd_4_k_cu_6a80b5b3_305706ignoreE,(_ZN40_INTERNAL_7dae94cd_4_k_cu_6a80b5b3_305704cute7productE - _ZN40_INTERNAL_7dae94cd_4_k_cu_6a80b5b3_305704cuda3std3__442_GLOBAL__N__7dae94cd_4_k_cu_6a80b5b3_305706ignoreE)
_ZN40_INTERNAL_7dae94cd_4_k_cu_6a80b5b3_305704cuda3std3__442_GLOBAL__N__7dae94cd_4_k_cu_6a80b5b3_305706ignoreE:
	.zero		1
	.type		_ZN40_INTERNAL_7dae94cd_4_k_cu_6a80b5b3_305704cute7productE,@object
	.size		_ZN40_INTERNAL_7dae94cd_4_k_cu_6a80b5b3_305704cute7productE,(_ZN40_INTERNAL_7dae94cd_4_k_cu_6a80b5b3_305704cuda3std3__45__cpo3endE - _ZN40_INTERNAL_7dae94cd_4_k_cu_6a80b5b3_305704cute7productE)
_ZN40_INTERNAL_7dae94cd_4_k_cu_6a80b5b3_305704cute7productE:
	.zero		1
	.type		_ZN40_INTERNAL_7dae94cd_4_k_cu_6a80b5b3_305704cuda3std3__45__cpo3endE,@object
	.size		_ZN40_INTERNAL_7dae94cd_4_k_cu_6a80b5b3_305704cuda3std3__45__cpo3endE,(_ZN40_INTERNAL_7dae94cd_4_k_cu_6a80b5b3_305704cuda3std3__419piecewise_constructE - _ZN40_INTERNAL_7dae94cd_4_k_cu_6a80b5b3_305704cuda3std3__45__cpo3endE)
_ZN40_INTERNAL_7dae94cd_4_k_cu_6a80b5b3_305704cuda3std3__45__cpo3endE:
	.zero		1
	.type		_ZN40_INTERNAL_7dae94cd_4_k_cu_6a80b5b3_305704cuda3std3__419piecewise_constructE,@object
	.size		_ZN40_INTERNAL_7dae94cd_4_k_cu_6a80b5b3_305704cuda3std3__419piecewise_constructE,(_ZN40_INTERNAL_7dae94cd_4_k_cu_6a80b5b3_305704cuda3std3__45__cpo4cendE - _ZN40_INTERNAL_7dae94cd_4_k_cu_6a80b5b3_305704cuda3std3__419piecewise_constructE)
_ZN40_INTERNAL_7dae94cd_4_k_cu_6a80b5b3_305704cuda3std3__419piecewise_constructE:
	.zero		1
	.type		_ZN40_INTERNAL_7dae94cd_4_k_cu_6a80b5b3_305704cuda3std3__45__cpo4cendE,@object
	.size		_ZN40_INTERNAL_7dae94cd_4_k_cu_6a80b5b3_305704cuda3std3__45__cpo4cendE,(_ZN40_INTERNAL_7dae94cd_4_k_cu_6a80b5b3_305704cuda3std6ranges3__45__cpo4swapE - _ZN40_INTERNAL_7dae94cd_4_k_cu_6a80b5b3_305704cuda3std3__45__cpo4cendE)
_ZN40_INTERNAL_7dae94cd_4_k_cu_6a80b5b3_305704cuda3std3__45__cpo4cendE:
	.zero		1
	.type		_ZN40_INTERNAL_7dae94cd_4_k_cu_6a80b5b3_305704cuda3std6ranges3__45__cpo4swapE,@object
	.size		_ZN40_INTERNAL_7dae94cd_4_k_cu_6a80b5b3_305704cuda3std6ranges3__45__cpo4swapE,(.L_10 - _ZN40_INTERNAL_7dae94cd_4_k_cu_6a80b5b3_305704cuda3std6ranges3__45__cpo4swapE)
_ZN40_INTERNAL_7dae94cd_4_k_cu_6a80b5b3_305704cuda3std6ranges3__45__cpo4swapE:
	.zero		1
.L_10:


//--------------------- .nv.constant0._ZN7cutlass13device_kernelINS_4gemm6kernel13GemmUniversalIN4cute5tupleIJiiiiEEENS1_10collective13CollectiveMmaINS1_46MainloopSm100TmaUmmaWarpSpecializedBlockScaledILi13ELi2ELi2ENS5_IJNS4_1CILi4EEENSA_ILi1EEESC_EEEEENS5_IJNSA_ILi256EEENSA_ILi128EEESG_EEENS5_IJNS_12float_e2m1_tENS_13float_ue4m3_tEEEENS5_IJNS5_IJlSC_lEEENS4_6LayoutINS5_IJNS5_IJNS5_IJNSA_ILi32EEESB_EEEiEEENS5_IJNS5_IJNSA_ILi16EEESB_EEEiEEENS5_IJSC_iEEEEEENS5_IJSS_NS5_IJNS5_IJNSA_ILi0EEESC_EEENSA_ILi512EEEEEENS5_IJSV_iEEEEEEEEEEESK_S12_NS4_8TiledMMAINS4_8MMA_AtomIJNS4_23SM100_MMA_MXF4_2x1SM_SSISI_SI_fSJ_Li256ELi128ELi16ELNS4_4UMMA5MajorE0ELS17_0ELNS16_7ScaleInE0ELS18_0EEEEEENSM_INS5_IJSC_SC_SC_EEENS5_IJSV_SV_SV_EEEEENS5_IJNS4_10UnderscoreES1E_S1E_EEEEENS5_IJNS4_18SM100_TMA_2SM_LOADES1H_EEENS5_IJNS4_14ComposedLayoutINS4_7SwizzleILi2ELi4ELi3EEENS4_18smem_ptr_flag_bitsILi4EEENSM_INS5_IJNSA_ILi8EEESG_EEENS5_IJSG_SC_EEEEEEENSM_INS5_IJNS5_IJNS5_IJSO_SC_EEESR_EEESC_NS5_IJSC_NSA_ILi2EEEEEEEEENS5_IJNS5_IJNS5_IJSR_SX_EEESW_EEESV_NS5_IJSB_SX_EEEEEEEEEEEvNS4_8identityENS5_IJNS4_28SM100_TMA_2SM_LOAD_MULTICASTES25_EEES23_vS24_EENS_8epilogue10collective18CollectiveEpilogueINS28_23Sm100TmaWarpSpecializedILi4ELi2ELi32ELb1ELb0EEEJNS5_IJSG_SG_SG_EEENS5_IJNSM_ISG_SC_EENSM_ISN_SC_EEEEENS_10bfloat16_tESL_S2H_SL_NS28_6fusion15FusionCallbacksIS2C_NS2I_17LinearCombinationIS2H_fS2H_fLNS_15FloatRoundStyleE2EEES2D_S2G_JEEENS4_5SM1004TMEM4LOAD26SM100_TMEM_LOAD_32dp32b32xENS4_13SM90_TMA_LOADENS1J_IS1L_NS1M_ILi16EEENSM_INS5_IJS1O_SN_EEENS5_IJSN_SC_EEEEEEENS4_39AutoVectorizingCopyWithAssumedAlignmentILi128EEENS4_14SM90_TMA_STOREES2X_S2Z_S2Z_EEEvvEEEEvNT_6ParamsE --------------------------
	.section	.nv.constant0._ZN7cutlass13device_kernelINS_4gemm6kernel13GemmUniversalIN4cute5tupleIJiiiiEEENS1_10collective13CollectiveMmaINS1_46MainloopSm100TmaUmmaWarpSpecializedBlockScaledILi13ELi2ELi2ENS5_IJNS4_1CILi4EEENSA_ILi1EEESC_EEEEENS5_IJNSA_ILi256EEENSA_ILi128EEESG_EEENS5_IJNS_12float_e2m1_tENS_13float_ue4m3_tEEEENS5_IJNS5_IJlSC_lEEENS4_6LayoutINS5_IJNS5_IJNS5_IJNSA_ILi32EEESB_EEEiEEENS5_IJNS5_IJNSA_ILi16EEESB_EEEiEEENS5_IJSC_iEEEEEENS5_IJSS_NS5_IJNS5_IJNSA_ILi0EEESC_EEENSA_ILi512EEEEEENS5_IJSV_iEEEEEEEEEEESK_S12_NS4_8TiledMMAINS4_8MMA_AtomIJNS4_23SM100_MMA_MXF4_2x1SM_SSISI_SI_fSJ_Li256ELi128ELi16ELNS4_4UMMA5MajorE0ELS17_0ELNS16_7ScaleInE0ELS18_0EEEEEENSM_INS5_IJSC_SC_SC_EEENS5_IJSV_SV_SV_EEEEENS5_IJNS4_10UnderscoreES1E_S1E_EEEEENS5_IJNS4_18SM100_TMA_2SM_LOADES1H_EEENS5_IJNS4_14ComposedLayoutINS4_7SwizzleILi2ELi4ELi3EEENS4_18smem_ptr_flag_bitsILi4EEENSM_INS5_IJNSA_ILi8EEESG_EEENS5_IJSG_SC_EEEEEEENSM_INS5_IJNS5_IJNS5_IJSO_SC_EEESR_EEESC_NS5_IJSC_NSA_ILi2EEEEEEEEENS5_IJNS5_IJNS5_IJSR_SX_EEESW_EEESV_NS5_IJSB_SX_EEEEEEEEEEEvNS4_8identityENS5_IJNS4_28SM100_TMA_2SM_LOAD_MULTICASTES25_EEES23_vS24_EENS_8epilogue10collective18CollectiveEpilogueINS28_23Sm100TmaWarpSpecializedILi4ELi2ELi32ELb1ELb0EEEJNS5_IJSG_SG_SG_EEENS5_IJNSM_ISG_SC_EENSM_ISN_SC_EEEEENS_10bfloat16_tESL_S2H_SL_NS28_6fusion15FusionCallbacksIS2C_NS2I_17LinearCombinationIS2H_fS2H_fLNS_15FloatRoundStyleE2EEES2D_S2G_JEEENS4_5SM1004TMEM4LOAD26SM100_TMEM_LOAD_32dp32b32xENS4_13SM90_TMA_LOADENS1J_IS1L_NS1M_ILi16EEENSM_INS5_IJS1O_SN_EEENS5_IJSN_SC_EEEEEEENS4_39AutoVectorizingCopyWithAssumedAlignmentILi128EEENS4_14SM90_TMA_STOREES2X_S2Z_S2Z_EEEvvEEEEvNT_6ParamsE,"a",@progbits
	.sectionflags	@""
	.align	4
.nv.constant0._ZN7cutlass13device_kernelINS_4gemm6kernel13GemmUniversalIN4cute5tupleIJiiiiEEENS1_10collective13CollectiveMmaINS1_46MainloopSm100TmaUmmaWarpSpecializedBlockScaledILi13ELi2ELi2ENS5_IJNS4_1CILi4EEENSA_ILi1EEESC_EEEEENS5_IJNSA_ILi256EEENSA_ILi128EEESG_EEENS5_IJNS_12float_e2m1_tENS_13float_ue4m3_tEEEENS5_IJNS5_IJlSC_lEEENS4_6LayoutINS5_IJNS5_IJNS5_IJNSA_ILi32EEESB_EEEiEEENS5_IJNS5_IJNSA_ILi16EEESB_EEEiEEENS5_IJSC_iEEEEEENS5_IJSS_NS5_IJNS5_IJNSA_ILi0EEESC_EEENSA_ILi512EEEEEENS5_IJSV_iEEEEEEEEEEESK_S12_NS4_8TiledMMAINS4_8MMA_AtomIJNS4_23SM100_MMA_MXF4_2x1SM_SSISI_SI_fSJ_Li256ELi128ELi16ELNS4_4UMMA5MajorE0ELS17_0ELNS16_7ScaleInE0ELS18_0EEEEEENSM_INS5_IJSC_SC_SC_EEENS5_IJSV_SV_SV_EEEEENS5_IJNS4_10UnderscoreES1E_S1E_EEEEENS5_IJNS4_18SM100_TMA_2SM_LOADES1H_EEENS5_IJNS4_14ComposedLayoutINS4_7SwizzleILi2ELi4ELi3EEENS4_18smem_ptr_flag_bitsILi4EEENSM_INS5_IJNSA_ILi8EEESG_EEENS5_IJSG_SC_EEEEEEENSM_INS5_IJNS5_IJNS5_IJSO_SC_EEESR_EEESC_NS5_IJSC_NSA_ILi2EEEEEEEEENS5_IJNS5_IJNS5_IJSR_SX_EEESW_EEESV_NS5_IJSB_SX_EEEEEEEEEEEvNS4_8identityENS5_IJNS4_28SM100_TMA_2SM_LOAD_MULTICASTES25_EEES23_vS24_EENS_8epilogue10collective18CollectiveEpilogueINS28_23Sm100TmaWarpSpecializedILi4ELi2ELi32ELb1ELb0EEEJNS5_IJSG_SG_SG_EEENS5_IJNSM_ISG_SC_EENSM_ISN_SC_EEEEENS_10bfloat16_tESL_S2H_SL_NS28_6fusion15FusionCallbacksIS2C_NS2I_17LinearCombinationIS2H_fS2H_fLNS_15FloatRoundStyleE2EEES2D_S2G_JEEENS4_5SM1004TMEM4LOAD26SM100_TMEM_LOAD_32dp32b32xENS4_13SM90_TMA_LOADENS1J_IS1L_NS1M_ILi16EEENSM_INS5_IJS1O_SN_EEENS5_IJSN_SC_EEEEEEENS4_39AutoVectorizingCopyWithAssumedAlignmentILi128EEENS4_14SM90_TMA_STOREES2X_S2Z_S2Z_EEEvvEEEEvNT_6ParamsE:
	.zero		3968


//--------------------- SYMBOLS --------------------------

	.type		.nv.reservedSmem.offset0,@object
	.size		.nv.reservedSmem.offset0,0x4
	.type		.nv.reservedSmem.cap,@object
	.size		.nv.reservedSmem.cap,0x4
	.type		__assertfail,@function
